// auto-generated by cutlass_sweep.gemm — config: {"arch": "sm_100", "cluster_m": 1, "cluster_n": 8, "dtype": "bf16", "dtype_b": "bf16", "layout": "nt", "stages": 0, "tile_k": 32, "tile_m": 64, "tile_n": 128}
#include "cutlass/cutlass.h"
#include "cutlass/gemm/collective/collective_builder.hpp"
#include "cutlass/gemm/device/gemm_universal_adapter.h"
#include "cutlass/gemm/kernel/gemm_universal.hpp"
#include "cutlass/epilogue/collective/collective_builder.hpp"

using ElemA = cutlass::bfloat16_t;
using ElemB = cutlass::bfloat16_t;
using ElemCD = cutlass::bfloat16_t;
using Acc  = float;
using TileShape    = cute::Shape<cute::_64, cute::_128, cute::_32>;
using ClusterShape = cute::Shape<cute::_1, cute::_8, cute::_1>;

using CollectiveEpilogue = typename cutlass::epilogue::collective::CollectiveBuilder<
    cutlass::arch::Sm100, cutlass::arch::OpClassTensorOp,
    TileShape, ClusterShape,
    cutlass::epilogue::collective::EpilogueTileAuto,
    Acc, Acc,
    ElemCD, cutlass::layout::RowMajor, 128 / cutlass::sizeof_bits<ElemCD>::value,
    ElemCD, cutlass::layout::RowMajor, 128 / cutlass::sizeof_bits<ElemCD>::value,
    cutlass::epilogue::collective::EpilogueScheduleAuto
  >::CollectiveOp;

using CollectiveMainloop = typename cutlass::gemm::collective::CollectiveBuilder<
    cutlass::arch::Sm100, cutlass::arch::OpClassTensorOp,
    ElemA, cutlass::layout::RowMajor, 128 / cutlass::sizeof_bits<ElemA>::value,
    ElemB, cutlass::layout::ColumnMajor, 128 / cutlass::sizeof_bits<ElemB>::value,
    Acc,
    TileShape, ClusterShape,
    cutlass::gemm::collective::StageCountAutoCarveout<static_cast<int>(sizeof(typename CollectiveEpilogue::SharedStorage))>,
    cutlass::gemm::collective::KernelScheduleAuto
  >::CollectiveOp;

using GemmKernel = cutlass::gemm::kernel::GemmUniversal<
    cute::Shape<int,int,int,int>,
    CollectiveMainloop,
    CollectiveEpilogue
>;
using Gemm = cutlass::gemm::device::GemmUniversalAdapter<GemmKernel>;

// Force the device kernel symbol into the cubin without needing a host main.
auto* _anchor = &cutlass::device_kernel<GemmKernel>;


// ===== COMPILED SASS (sm_100a) =====

	.target	sm_100a

	.elftype	@"ET_EXEC"


//--------------------- .note.nv.tkinfo           --------------------------
	.section	.note.nv.tkinfo,"",@"SHT_NOTE"
	.sectionflags	@"SHF_NOTE_NV_TKINFO"
	.tkinfo
        /*0018*/ 	.word	0x00000002
        /*0030*/ 	.string	""
        /*0030*/ 	.string	"ptxas"
        /*0030*/ 	.string	"Cuda compilation tools, release 13.0, V13.0.88"
        /*0030*/ 	.string	"Build cuda_13.0.r13.0/compiler.36424714_0"
        /*0030*/ 	.string	"-arch sm_100a -m 64 "



//--------------------- .note.nv.cuinfo           --------------------------
	.section	.note.nv.cuinfo,"",@"SHT_NOTE"
	.sectionflags	@"SHF_NOTE_NV_CUINFO"
        /*0018*/ 	.short	0x0002
        /*001a*/ 	.short	0x0064
        /*001c*/ 	.short	0x0082
	.zero		2


//--------------------- .nv.info                  --------------------------
	.section	.nv.info,"",@"SHT_CUDA_INFO"
	.align	4


	//----- nvinfo : EIATTR_REGCOUNT
	.align		4
        /*0000*/ 	.byte	0x04, 0x2f
        /*0002*/ 	.short	(.L_19 - .L_18)
	.align		4
.L_18:
        /*0004*/ 	.word	index@(_ZN7cutlass13device_kernelINS_4gemm6kernel13GemmUniversalIN4cute5tupleIJiiiiEEENS1_10collective13CollectiveMmaINS1_35MainloopSm100TmaUmmaWarpSpecializedILi17ELi2ELi4ENS5_IJNS4_1CILi1EEENSA_ILi8EEESB_EEEEENS5_IJNSA_ILi64EEENSA_ILi128EEENSA_ILi32EEEEEENS_10bfloat16_tENS5_IJlSB_lEEESJ_SK_NS4_8TiledMMAINS4_8MMA_AtomIJNS4_20SM100_MMA_F16BF16_SSISJ_SJ_fLi64ELi128ELNS4_4UMMA5MajorE0ELSP_0ELNSO_7ScaleInE0ELSQ_0EEEEEENS4_6LayoutINS5_IJSB_SB_SB_EEENS5_IJNSA_ILi0EEESV_SV_EEEEENS5_IJNS4_10UnderscoreESY_SY_EEEEENS4_23SM90_TMA_LOAD_MULTICASTENS4_14ComposedLayoutINS4_7SwizzleILi2ELi4ELi3EEENS4_18smem_ptr_flag_bitsILi16EEENST_INS5_IJSC_SH_EEENS5_IJSH_SB_EEEEEEEvNS4_8identityENS4_13SM90_TMA_LOADES1A_vS1B_EENS_8epilogue10collective18CollectiveEpilogueINS1E_23Sm100TmaWarpSpecializedILi4ELi2ELi16ELb1ELb0EEEJSI_NS5_IJNST_ISF_SB_EENST_ISH_SB_EEEEESJ_SK_SJ_SK_NS1E_6fusion15FusionCallbacksIS1I_NS1M_17LinearCombinationISJ_fSJ_fLNS_15FloatRoundStyleE2EEESI_S1L_JEEENS4_5SM1004TMEM4LOAD26SM100_TMEM_LOAD_16dp256b4xES1C_S1A_NS4_17SM75_U32x4_LDSM_NENS4_14SM90_TMA_STOREES1A_NS4_17SM90_U32x4_STSM_NENS4_39AutoVectorizingCopyWithAssumedAlignmentILi128EEEEEEvvEEEEvNT_6ParamsE)
        /*0008*/ 	.word	0x00000044


	//----- nvinfo : EIATTR_FRAME_SIZE
	.align		4
.L_19:
        /*000c*/ 	.byte	0x04, 0x11
        /*000e*/ 	.short	(.L_21 - .L_20)
	.align		4
.L_20:
        /*0010*/ 	.word	index@($__internal_2_$__cuda_sm10x_tcgen05_guardrail_trap_unallocated_columns_being_dealloced)
        /*0014*/ 	.word	0x00000000


	//----- nvinfo : EIATTR_FRAME_SIZE
	.align		4
.L_21:
        /*0018*/ 	.byte	0x04, 0x11
        /*001a*/ 	.short	(.L_23 - .L_22)
	.align		4
.L_22:
        /*001c*/ 	.word	index@($__internal_1_$__cuda_sm10x_tcgen05_guardrail_trap_phase_invalid_during_alloc)
        /*0020*/ 	.word	0x00000000


	//----- nvinfo : EIATTR_FRAME_SIZE
	.align		4
.L_23:
        /*0024*/ 	.byte	0x04, 0x11
        /*0026*/ 	.short	(.L_25 - .L_24)
	.align		4
.L_24:
        /*0028*/ 	.word	index@($__internal_0_$__cuda_sm10x_tcgen05_guardrail_trap_col_being_dealloced_not_returned_by_alloc)
        /*002c*/ 	.word	0x00000000


	//----- nvinfo : EIATTR_FRAME_SIZE
	.align		4
.L_25:
        /*0030*/ 	.byte	0x04, 0x11
        /*0032*/ 	.short	(.L_27 - .L_26)
	.align		4
.L_26:
        /*0034*/ 	.word	index@(_ZN7cutlass13device_kernelINS_4gemm6kernel13GemmUniversalIN4cute5tupleIJiiiiEEENS1_10collective13CollectiveMmaINS1_35MainloopSm100TmaUmmaWarpSpecializedILi17ELi2ELi4ENS5_IJNS4_1CILi1EEENSA_ILi8EEESB_EEEEENS5_IJNSA_ILi64EEENSA_ILi128EEENSA_ILi32EEEEEENS_10bfloat16_tENS5_IJlSB_lEEESJ_SK_NS4_8TiledMMAINS4_8MMA_AtomIJNS4_20SM100_MMA_F16BF16_SSISJ_SJ_fLi64ELi128ELNS4_4UMMA5MajorE0ELSP_0ELNSO_7ScaleInE0ELSQ_0EEEEEENS4_6LayoutINS5_IJSB_SB_SB_EEENS5_IJNSA_ILi0EEESV_SV_EEEEENS5_IJNS4_10UnderscoreESY_SY_EEEEENS4_23SM90_TMA_LOAD_MULTICASTENS4_14ComposedLayoutINS4_7SwizzleILi2ELi4ELi3EEENS4_18smem_ptr_flag_bitsILi16EEENST_INS5_IJSC_SH_EEENS5_IJSH_SB_EEEEEEEvNS4_8identityENS4_13SM90_TMA_LOADES1A_vS1B_EENS_8epilogue10collective18CollectiveEpilogueINS1E_23Sm100TmaWarpSpecializedILi4ELi2ELi16ELb1ELb0EEEJSI_NS5_IJNST_ISF_SB_EENST_ISH_SB_EEEEESJ_SK_SJ_SK_NS1E_6fusion15FusionCallbacksIS1I_NS1M_17LinearCombinationISJ_fSJ_fLNS_15FloatRoundStyleE2EEESI_S1L_JEEENS4_5SM1004TMEM4LOAD26SM100_TMEM_LOAD_16dp256b4xES1C_S1A_NS4_17SM75_U32x4_LDSM_NENS4_14SM90_TMA_STOREES1A_NS4_17SM90_U32x4_STSM_NENS4_39AutoVectorizingCopyWithAssumedAlignmentILi128EEEEEEvvEEEEvNT_6ParamsE)
        /*0038*/ 	.word	0x00000000


	//----- nvinfo : EIATTR_MIN_STACK_SIZE
	.align		4
.L_27:
        /*003c*/ 	.byte	0x04, 0x12
        /*003e*/ 	.short	(.L_29 - .L_28)
	.align		4
.L_28:
        /*0040*/ 	.word	index@(_ZN7cutlass13device_kernelINS_4gemm6kernel13GemmUniversalIN4cute5tupleIJiiiiEEENS1_10collective13CollectiveMmaINS1_35MainloopSm100TmaUmmaWarpSpecializedILi17ELi2ELi4ENS5_IJNS4_1CILi1EEENSA_ILi8EEESB_EEEEENS5_IJNSA_ILi64EEENSA_ILi128EEENSA_ILi32EEEEEENS_10bfloat16_tENS5_IJlSB_lEEESJ_SK_NS4_8TiledMMAINS4_8MMA_AtomIJNS4_20SM100_MMA_F16BF16_SSISJ_SJ_fLi64ELi128ELNS4_4UMMA5MajorE0ELSP_0ELNSO_7ScaleInE0ELSQ_0EEEEEENS4_6LayoutINS5_IJSB_SB_SB_EEENS5_IJNSA_ILi0EEESV_SV_EEEEENS5_IJNS4_10UnderscoreESY_SY_EEEEENS4_23SM90_TMA_LOAD_MULTICASTENS4_14ComposedLayoutINS4_7SwizzleILi2ELi4ELi3EEENS4_18smem_ptr_flag_bitsILi16EEENST_INS5_IJSC_SH_EEENS5_IJSH_SB_EEEEEEEvNS4_8identityENS4_13SM90_TMA_LOADES1A_vS1B_EENS_8epilogue10collective18CollectiveEpilogueINS1E_23Sm100TmaWarpSpecializedILi4ELi2ELi16ELb1ELb0EEEJSI_NS5_IJNST_ISF_SB_EENST_ISH_SB_EEEEESJ_SK_SJ_SK_NS1E_6fusion15FusionCallbacksIS1I_NS1M_17LinearCombinationISJ_fSJ_fLNS_15FloatRoundStyleE2EEESI_S1L_JEEENS4_5SM1004TMEM4LOAD26SM100_TMEM_LOAD_16dp256b4xES1C_S1A_NS4_17SM75_U32x4_LDSM_NENS4_14SM90_TMA_STOREES1A_NS4_17SM90_U32x4_STSM_NENS4_39AutoVectorizingCopyWithAssumedAlignmentILi128EEEEEEvvEEEEvNT_6ParamsE)
        /*0044*/ 	.word	0x00000000
.L_29:


//--------------------- .nv.compat                --------------------------
	.section	.nv.compat,"",@"SHT_CUDA_COMPAT_INFO"
	.align	4
        /*0000*/ 	.byte	0x02, 0x09, 0x01, 0x00, 0x02, 0x02, 0x02, 0x00, 0x02, 0x05, 0x05, 0x00, 0x03, 0x07, 0x01, 0x01
        /*0010*/ 	.byte	0x02, 0x03, 0x01, 0x00, 0x02, 0x06, 0x01, 0x00, 0x04, 0x0b, 0x08, 0x00, 0x09, 0x00, 0x00, 0x00
        /*0020*/ 	.byte	0x00, 0x00, 0x00, 0x00


//--------------------- .nv.info._ZN7cutlass13device_kernelINS_4gemm6kernel13GemmUniversalIN4cute5tupleIJiiiiEEENS1_10collective13CollectiveMmaINS1_35MainloopSm100TmaUmmaWarpSpecializedILi17ELi2ELi4ENS5_IJNS4_1CILi1EEENSA_ILi8EEESB_EEEEENS5_IJNSA_ILi64EEENSA_ILi128EEENSA_ILi32EEEEEENS_10bfloat16_tENS5_IJlSB_lEEESJ_SK_NS4_8TiledMMAINS4_8MMA_AtomIJNS4_20SM100_MMA_F16BF16_SSISJ_SJ_fLi64ELi128ELNS4_4UMMA5MajorE0ELSP_0ELNSO_7ScaleInE0ELSQ_0EEEEEENS4_6LayoutINS5_IJSB_SB_SB_EEENS5_IJNSA_ILi0EEESV_SV_EEEEENS5_IJNS4_10UnderscoreESY_SY_EEEEENS4_23SM90_TMA_LOAD_MULTICASTENS4_14ComposedLayoutINS4_7SwizzleILi2ELi4ELi3EEENS4_18smem_ptr_flag_bitsILi16EEENST_INS5_IJSC_SH_EEENS5_IJSH_SB_EEEEEEEvNS4_8identityENS4_13SM90_TMA_LOADES1A_vS1B_EENS_8epilogue10collective18CollectiveEpilogueINS1E_23Sm100TmaWarpSpecializedILi4ELi2ELi16ELb1ELb0EEEJSI_NS5_IJNST_ISF_SB_EENST_ISH_SB_EEEEESJ_SK_SJ_SK_NS1E_6fusion15FusionCallbacksIS1I_NS1M_17LinearCombinationISJ_fSJ_fLNS_15FloatRoundStyleE2EEESI_S1L_JEEENS4_5SM1004TMEM4LOAD26SM100_TMEM_LOAD_16dp256b4xES1C_S1A_NS4_17SM75_U32x4_LDSM_NENS4_14SM90_TMA_STOREES1A_NS4_17SM90_U32x4_STSM_NENS4_39AutoVectorizingCopyWithAssumedAlignmentILi128EEEEEEvvEEEEvNT_6ParamsE --------------------------
	.section	.nv.info._ZN7cutlass13device_kernelINS_4gemm6kernel13GemmUniversalIN4cute5tupleIJiiiiEEENS1_10collective13CollectiveMmaINS1_35MainloopSm100TmaUmmaWarpSpecializedILi17ELi2ELi4ENS5_IJNS4_1CILi1EEENSA_ILi8EEESB_EEEEENS5_IJNSA_ILi64EEENSA_ILi128EEENSA_ILi32EEEEEENS_10bfloat16_tENS5_IJlSB_lEEESJ_SK_NS4_8TiledMMAINS4_8MMA_AtomIJNS4_20SM100_MMA_F16BF16_SSISJ_SJ_fLi64ELi128ELNS4_4UMMA5MajorE0ELSP_0ELNSO_7ScaleInE0ELSQ_0EEEEEENS4_6LayoutINS5_IJSB_SB_SB_EEENS5_IJNSA_ILi0EEESV_SV_EEEEENS5_IJNS4_10UnderscoreESY_SY_EEEEENS4_23SM90_TMA_LOAD_MULTICASTENS4_14ComposedLayoutINS4_7SwizzleILi2ELi4ELi3EEENS4_18smem_ptr_flag_bitsILi16EEENST_INS5_IJSC_SH_EEENS5_IJSH_SB_EEEEEEEvNS4_8identityENS4_13SM90_TMA_LOADES1A_vS1B_EENS_8epilogue10collective18CollectiveEpilogueINS1E_23Sm100TmaWarpSpecializedILi4ELi2ELi16ELb1ELb0EEEJSI_NS5_IJNST_ISF_SB_EENST_ISH_SB_EEEEESJ_SK_SJ_SK_NS1E_6fusion15FusionCallbacksIS1I_NS1M_17LinearCombinationISJ_fSJ_fLNS_15FloatRoundStyleE2EEESI_S1L_JEEENS4_5SM1004TMEM4LOAD26SM100_TMEM_LOAD_16dp256b4xES1C_S1A_NS4_17SM75_U32x4_LDSM_NENS4_14SM90_TMA_STOREES1A_NS4_17SM90_U32x4_STSM_NENS4_39AutoVectorizingCopyWithAssumedAlignmentILi128EEEEEEvvEEEEvNT_6ParamsE,"",@"SHT_CUDA_INFO"
	.sectionflags	@""
	.align	4


	//----- nvinfo : EIATTR_CUDA_API_VERSION
	.align		4
        /*0000*/ 	.byte	0x04, 0x37
        /*0002*/ 	.short	(.L_31 - .L_30)
.L_30:
        /*0004*/ 	.word	0x00000082


	//----- nvinfo : EIATTR_KPARAM_INFO
	.align		4
.L_31:
        /*0008*/ 	.byte	0x04, 0x17
        /*000a*/ 	.short	(.L_33 - .L_32)
.L_32:
        /*000c*/ 	.word	0x00000000
        /*0010*/ 	.short	0x0000
        /*0012*/ 	.short	0x0000
        /*0014*/ 	.byte	0x00, 0xf0, 0x01, 0x20


	//----- nvinfo : EIATTR_AT_ENTRY_FRAGMENTS
	.align		4
.L_33:
        /*0018*/ 	.byte	0x04, 0x4f
        /*001a*/ 	.short	(.L_35 - .L_34)


	//   ....[0]....
.L_34:
        /*001c*/ 	.word	0x00000006


	//----- nvinfo : EIATTR_RESERVED_SMEM_USED
	.align		4
.L_35:
        /*0020*/ 	.byte	0x01, 0x41
	.zero		2


	//----- nvinfo : EIATTR_SPARSE_MMA_MASK
	.align		4
        /*0024*/ 	.byte	0x03, 0x50
        /*0026*/ 	.short	0x0000


	//----- nvinfo : EIATTR_TCGEN05_1CTA_USED
	.align		4
        /*0028*/ 	.byte	0x01, 0x51
	.zero		2


	//----- nvinfo : EIATTR_MAXREG_COUNT
	.align		4
        /*002c*/ 	.byte	0x03, 0x1b
        /*002e*/ 	.short	0x00ff


	//----- nvinfo : EIATTR_NUM_BARRIERS
	.align		4
        /*0030*/ 	.byte	0x02, 0x4c
        /*0032*/ 	.byte	0x07
	.zero		1


	//----- nvinfo : EIATTR_EXTERNS
	.align		4
        /*0034*/ 	.byte	0x04, 0x0f
        /*0036*/ 	.short	(.L_37 - .L_36)


	//   ....[0]....
	.align		4
.L_36:
        /*0038*/ 	.word	index@(__assertfail)


	//----- nvinfo : EIATTR_MERCURY_ISA_VERSION
	.align		4
.L_37:
        /*003c*/ 	.byte	0x03, 0x5f
        /*003e*/ 	.short	0x0101


	//----- nvinfo : EIATTR_INT_WARP_WIDE_INSTR_OFFSETS
	.align		4
        /*0040*/ 	.byte	0x04, 0x31
        /*0042*/ 	.short	(.L_39 - .L_38)


	//   ....[0]....
.L_38:
        /*0044*/ 	.word	0x000046d0


	//   ....[1]....
        /*0048*/ 	.word	0x00004700


	//   ....[2]....
        /*004c*/ 	.word	0x00004720


	//   ....[3]....
        /*0050*/ 	.word	0x000052a0


	//   ....[4]....
        /*0054*/ 	.word	0x00005310


	//   ....[5]....
        /*0058*/ 	.word	0x000053e0


	//   ....[6]....
        /*005c*/ 	.word	0x00005460


	//   ....[7]....
        /*0060*/ 	.word	0x00005550


	//   ....[8]....
        /*0064*/ 	.word	0x000055d0


	//   ....[9]....
        /*0068*/ 	.word	0x000056b0


	//   ....[10]....
        /*006c*/ 	.word	0x00005760


	//----- nvinfo : EIATTR_COOP_GROUP_MASK_REGIDS
	.align		4
.L_39:
        /*0070*/ 	.byte	0x04, 0x29
        /*0072*/ 	.short	(.L_41 - .L_40)


	//   ....[0]....
.L_40:
        /*0074*/ 	.word	0xffffffff


	//   ....[1]....
        /*0078*/ 	.word	0xffffffff


	//   ....[2]....
        /*007c*/ 	.word	0xffffffff


	//   ....[3]....
        /*0080*/ 	.word	0xffffffff


	//   ....[4]....
        /*0084*/ 	.word	0xffffffff


	//   ....[5]....
        /*0088*/ 	.word	0xffffffff


	//   ....[6]....
        /*008c*/ 	.word	0xffffffff


	//   ....[7]....
        /*0090*/ 	.word	0xffffffff


	//   ....[8]....
        /*0094*/ 	.word	0xffffffff


	//   ....[9]....
        /*0098*/ 	.word	0xffffffff


	//   ....[10]....
        /*009c*/ 	.word	0xffffffff


	//   ....[11]....
        /*00a0*/ 	.word	0xffffffff


	//   ....[12]....
        /*00a4*/ 	.word	0xffffffff


	//   ....[13]....
        /*00a8*/ 	.word	0xffffffff


	//----- nvinfo : EIATTR_COOP_GROUP_INSTR_OFFSETS
	.align		4
.L_41:
        /*00ac*/ 	.byte	0x04, 0x28
        /*00ae*/ 	.short	(.L_43 - .L_42)


	//   ....[0]....
.L_42:
        /*00b0*/ 	.word	0x00000080


	//   ....[1]....
        /*00b4*/ 	.word	0x000004f0


	//   ....[2]....
        /*00b8*/ 	.word	0x00000870


	//   ....[3]....
        /*00bc*/ 	.word	0x00000a10


	//   ....[4]....
        /*00c0*/ 	.word	0x00000b10


	//   ....[5]....
        /*00c4*/ 	.word	0x00000c80


	//   ....[6]....
        /*00c8*/ 	.word	0x00000e20


	//   ....[7]....
        /*00cc*/ 	.word	0x00000fd0


	//   ....[8]....
        /*00d0*/ 	.word	0x00002360


	//   ....[9]....
        /*00d4*/ 	.word	0x000039a0


	//   ....[10]....
        /*00d8*/ 	.word	0x00003bb0


	//   ....[11]....
        /*00dc*/ 	.word	0x00003be0


	//   ....[12]....
        /*00e0*/ 	.word	0x000045b0


	//   ....[13]....
        /*00e4*/ 	.word	0x000047e0


	//----- nvinfo : EIATTR_VRC_CTA_INIT_COUNT
	.align		4
.L_43:
        /*00e8*/ 	.byte	0x02, 0x4a
        /*00ea*/ 	.byte	0x80
	.zero		1


	//----- nvinfo : EIATTR_SYSCALL_OFFSETS
	.align		4
        /*00ec*/ 	.byte	0x04, 0x46
        /*00ee*/ 	.short	(.L_45 - .L_44)


	//   ....[0]....
.L_44:
        /*00f0*/ 	.word	0x000063f0


	//   ....[1]....
        /*00f4*/ 	.word	0x000064e0


	//   ....[2]....
        /*00f8*/ 	.word	0x00006c70


	//   ....[3]....
        /*00fc*/ 	.word	0x00007520


	//   ....[4]....
        /*0100*/ 	.word	0x00007db0


	//   ....[5]....
        /*0104*/ 	.word	0x00008630


	//----- nvinfo : EIATTR_MBARRIER_INSTR_OFFSETS
	.align		4
.L_45:
        /*0108*/ 	.byte	0x04, 0x39
        /*010a*/ 	.short	(.L_47 - .L_46)


	//   ....[0]....
.L_46:
        /*010c*/ 	.word	0x00000630
        /*0110*/ 	.word	0x000000ff
        /*0114*/ 	.word	0x00000000
        /*0118*/ 	.short	0x0100
        /*011a*/ 	.byte	0x04
	.zero		1


	//   ....[1]....
        /*011c*/ 	.word	0x00000640
        /*0120*/ 	.word	0x000000ff
        /*0124*/ 	.word	0x00000088
        /*0128*/ 	.short	0x0100
        /*012a*/ 	.byte	0x04
	.zero		1


	//   ....[2]....
        /*012c*/ 	.word	0x00000650
        /*0130*/ 	.word	0x000000ff
        /*0134*/ 	.word	0x00000008
        /*0138*/ 	.short	0x0100
        /*013a*/ 	.byte	0x04
	.zero		1


	//   ....[3]....
        /*013c*/ 	.word	0x00000660
        /*0140*/ 	.word	0x000000ff
        /*0144*/ 	.word	0x00000090
        /*0148*/ 	.short	0x0100
        /*014a*/ 	.byte	0x04
	.zero		1


	//   ....[4]....
        /*014c*/ 	.word	0x00000670
        /*0150*/ 	.word	0x000000ff
        /*0154*/ 	.word	0x00000010
        /*0158*/ 	.short	0x0100
        /*015a*/ 	.byte	0x04
	.zero		1


	//   ....[5]....
        /*015c*/ 	.word	0x00000680
        /*0160*/ 	.word	0x000000ff
        /*0164*/ 	.word	0x00000098
        /*0168*/ 	.short	0x0100
        /*016a*/ 	.byte	0x04
	.zero		1


	//   ....[6]....
        /*016c*/ 	.word	0x00000690
        /*0170*/ 	.word	0x000000ff
        /*0174*/ 	.word	0x00000018
        /*0178*/ 	.short	0x0100
        /*017a*/ 	.byte	0x04
	.zero		1


	//   ....[7]....
        /*017c*/ 	.word	0x000006a0
        /*0180*/ 	.word	0x000000ff
        /*0184*/ 	.word	0x000000a0
        /*0188*/ 	.short	0x0100
        /*018a*/ 	.byte	0x04
	.zero		1


	//   ....[8]....
        /*018c*/ 	.word	0x000006b0
        /*0190*/ 	.word	0x000000ff
        /*0194*/ 	.word	0x00000020
        /*0198*/ 	.short	0x0100
        /*019a*/ 	.byte	0x04
	.zero		1


	//   ....[9]....
        /*019c*/ 	.word	0x000006c0
        /*01a0*/ 	.word	0x000000ff
        /*01a4*/ 	.word	0x000000a8
        /*01a8*/ 	.short	0x0100
        /*01aa*/ 	.byte	0x04
	.zero		1


	//   ....[10]....
        /*01ac*/ 	.word	0x000006d0
        /*01b0*/ 	.word	0x000000ff
        /*01b4*/ 	.word	0x00000028
        /*01b8*/ 	.short	0x0100
        /*01ba*/ 	.byte	0x04
	.zero		1


	//   ....[11]....
        /*01bc*/ 	.word	0x000006e0
        /*01c0*/ 	.word	0x000000ff
        /*01c4*/ 	.word	0x000000b0
        /*01c8*/ 	.short	0x0100
        /*01ca*/ 	.byte	0x04
	.zero		1


	//   ....[12]....
        /*01cc*/ 	.word	0x000006f0
        /*01d0*/ 	.word	0x000000ff
        /*01d4*/ 	.word	0x00000030
        /*01d8*/ 	.short	0x0100
        /*01da*/ 	.byte	0x04
	.zero		1


	//   ....[13]....
        /*01dc*/ 	.word	0x00000700
        /*01e0*/ 	.word	0x000000ff
        /*01e4*/ 	.word	0x000000b8
        /*01e8*/ 	.short	0x0100
        /*01ea*/ 	.byte	0x04
	.zero		1


	//   ....[14]....
        /*01ec*/ 	.word	0x00000710
        /*01f0*/ 	.word	0x000000ff
        /*01f4*/ 	.word	0x00000038
        /*01f8*/ 	.short	0x0100
        /*01fa*/ 	.byte	0x04
	.zero		1


	//   ....[15]....
        /*01fc*/ 	.word	0x00000720
        /*0200*/ 	.word	0x000000ff
        /*0204*/ 	.word	0x000000c0
        /*0208*/ 	.short	0x0100
        /*020a*/ 	.byte	0x04
	.zero		1


	//   ....[16]....
        /*020c*/ 	.word	0x00000730
        /*0210*/ 	.word	0x000000ff
        /*0214*/ 	.word	0x00000040
        /*0218*/ 	.short	0x0100
        /*021a*/ 	.byte	0x04
	.zero		1


	//   ....[17]....
        /*021c*/ 	.word	0x00000740
        /*0220*/ 	.word	0x000000ff
        /*0224*/ 	.word	0x000000c8
        /*0228*/ 	.short	0x0100
        /*022a*/ 	.byte	0x04
	.zero		1


	//   ....[18]....
        /*022c*/ 	.word	0x00000750
        /*0230*/ 	.word	0x000000ff
        /*0234*/ 	.word	0x00000048
        /*0238*/ 	.short	0x0100
        /*023a*/ 	.byte	0x04
	.zero		1


	//   ....[19]....
        /*023c*/ 	.word	0x00000760
        /*0240*/ 	.word	0x000000ff
        /*0244*/ 	.word	0x000000d0
        /*0248*/ 	.short	0x0100
        /*024a*/ 	.byte	0x04
	.zero		1


	//   ....[20]....
        /*024c*/ 	.word	0x00000770
        /*0250*/ 	.word	0x000000ff
        /*0254*/ 	.word	0x00000050
        /*0258*/ 	.short	0x0100
        /*025a*/ 	.byte	0x04
	.zero		1


	//   ....[21]....
        /*025c*/ 	.word	0x00000780
        /*0260*/ 	.word	0x000000ff
        /*0264*/ 	.word	0x000000d8
        /*0268*/ 	.short	0x0100
        /*026a*/ 	.byte	0x04
	.zero		1


	//   ....[22]....
        /*026c*/ 	.word	0x00000790
        /*0270*/ 	.word	0x000000ff
        /*0274*/ 	.word	0x00000058
        /*0278*/ 	.short	0x0100
        /*027a*/ 	.byte	0x04
	.zero		1


	//   ....[23]....
        /*027c*/ 	.word	0x000007a0
        /*0280*/ 	.word	0x000000ff
        /*0284*/ 	.word	0x000000e0
        /*0288*/ 	.short	0x0100
        /*028a*/ 	.byte	0x04
	.zero		1


	//   ....[24]....
        /*028c*/ 	.word	0x000007b0
        /*0290*/ 	.word	0x000000ff
        /*0294*/ 	.word	0x00000060
        /*0298*/ 	.short	0x0100
        /*029a*/ 	.byte	0x04
	.zero		1


	//   ....[25]....
        /*029c*/ 	.word	0x000007c0
        /*02a0*/ 	.word	0x000000ff
        /*02a4*/ 	.word	0x000000e8
        /*02a8*/ 	.short	0x0100
        /*02aa*/ 	.byte	0x04
	.zero		1


	//   ....[26]....
        /*02ac*/ 	.word	0x000007d0
        /*02b0*/ 	.word	0x000000ff
        /*02b4*/ 	.word	0x00000068
        /*02b8*/ 	.short	0x0100
        /*02ba*/ 	.byte	0x04
	.zero		1


	//   ....[27]....
        /*02bc*/ 	.word	0x000007e0
        /*02c0*/ 	.word	0x000000ff
        /*02c4*/ 	.word	0x000000f0
        /*02c8*/ 	.short	0x0100
        /*02ca*/ 	.byte	0x04
	.zero		1


	//   ....[28]....
        /*02cc*/ 	.word	0x000007f0
        /*02d0*/ 	.word	0x000000ff
        /*02d4*/ 	.word	0x00000070
        /*02d8*/ 	.short	0x0100
        /*02da*/ 	.byte	0x04
	.zero		1


	//   ....[29]....
        /*02dc*/ 	.word	0x00000800
        /*02e0*/ 	.word	0x000000ff
        /*02e4*/ 	.word	0x000000f8
        /*02e8*/ 	.short	0x0100
        /*02ea*/ 	.byte	0x04
	.zero		1


	//   ....[30]....
        /*02ec*/ 	.word	0x00000810
        /*02f0*/ 	.word	0x000000ff
        /*02f4*/ 	.word	0x00000078
        /*02f8*/ 	.short	0x0100
        /*02fa*/ 	.byte	0x04
	.zero		1


	//   ....[31]....
        /*02fc*/ 	.word	0x00000820
        /*0300*/ 	.word	0x000000ff
        /*0304*/ 	.word	0x00000100
        /*0308*/ 	.short	0x0100
        /*030a*/ 	.byte	0x04
	.zero		1


	//   ....[32]....
        /*030c*/ 	.word	0x00000830
        /*0310*/ 	.word	0x000000ff
        /*0314*/ 	.word	0x00000080
        /*0318*/ 	.short	0x0100
        /*031a*/ 	.byte	0x04
	.zero		1


	//   ....[33]....
        /*031c*/ 	.word	0x00000840
        /*0320*/ 	.word	0x000000ff
        /*0324*/ 	.word	0x00000108
        /*0328*/ 	.short	0x0100
        /*032a*/ 	.byte	0x04
	.zero		1


	//   ....[34]....
        /*032c*/ 	.word	0x00000980
        /*0330*/ 	.word	0x000000ff
        /*0334*/ 	.word	0x00000110
        /*0338*/ 	.short	0x0100
        /*033a*/ 	.byte	0x04
	.zero		1


	//   ....[35]....
        /*033c*/ 	.word	0x00000990
        /*0340*/ 	.word	0x000000ff
        /*0344*/ 	.word	0x00000130
        /*0348*/ 	.short	0x0100
        /*034a*/ 	.byte	0x04
	.zero		1


	//   ....[36]....
        /*034c*/ 	.word	0x000009a0
        /*0350*/ 	.word	0x000000ff
        /*0354*/ 	.word	0x00000118
        /*0358*/ 	.short	0x0100
        /*035a*/ 	.byte	0x04
	.zero		1


	//   ....[37]....
        /*035c*/ 	.word	0x000009b0
        /*0360*/ 	.word	0x000000ff
        /*0364*/ 	.word	0x00000138
        /*0368*/ 	.short	0x0100
        /*036a*/ 	.byte	0x04
	.zero		1


	//   ....[38]....
        /*036c*/ 	.word	0x000009c0
        /*0370*/ 	.word	0x000000ff
        /*0374*/ 	.word	0x00000120
        /*0378*/ 	.short	0x0100
        /*037a*/ 	.byte	0x04
	.zero		1


	//   ....[39]....
        /*037c*/ 	.word	0x000009d0
        /*0380*/ 	.word	0x000000ff
        /*0384*/ 	.word	0x00000140
        /*0388*/ 	.short	0x0100
        /*038a*/ 	.byte	0x04
	.zero		1


	//   ....[40]....
        /*038c*/ 	.word	0x000009e0
        /*0390*/ 	.word	0x000000ff
        /*0394*/ 	.word	0x00000128
        /*0398*/ 	.short	0x0100
        /*039a*/ 	.byte	0x04
	.zero		1


	//   ....[41]....
        /*039c*/ 	.word	0x000009f0
        /*03a0*/ 	.word	0x000000ff
        /*03a4*/ 	.word	0x00000148
        /*03a8*/ 	.short	0x0100
        /*03aa*/ 	.byte	0x04
	.zero		1


	//   ....[42]....
        /*03ac*/ 	.word	0x00000ae0
        /*03b0*/ 	.word	0x000000ff
        /*03b4*/ 	.word	0x00000150
        /*03b8*/ 	.short	0x0100
        /*03ba*/ 	.byte	0x06
	.zero		1


	//   ....[43]....
        /*03bc*/ 	.word	0x00000af0
        /*03c0*/ 	.word	0x000000ff
        /*03c4*/ 	.word	0x00000158
        /*03c8*/ 	.short	0x0100
        /*03ca*/ 	.byte	0x06
	.zero		1


	//   ....[44]....
        /*03cc*/ 	.word	0x00000c30
        /*03d0*/ 	.word	0x000000ff
        /*03d4*/ 	.word	0x00000160
        /*03d8*/ 	.short	0x0100
        /*03da*/ 	.byte	0x06
	.zero		1


	//   ....[45]....
        /*03dc*/ 	.word	0x00000c40
        /*03e0*/ 	.word	0x000000ff
        /*03e4*/ 	.word	0x00000170
        /*03e8*/ 	.short	0x0100
        /*03ea*/ 	.byte	0x06
	.zero		1


	//   ....[46]....
        /*03ec*/ 	.word	0x00000c50
        /*03f0*/ 	.word	0x000000ff
        /*03f4*/ 	.word	0x00000168
        /*03f8*/ 	.short	0x0100
        /*03fa*/ 	.byte	0x06
	.zero		1


	//   ....[47]....
        /*03fc*/ 	.word	0x00000c60
        /*0400*/ 	.word	0x000000ff
        /*0404*/ 	.word	0x00000178
        /*0408*/ 	.short	0x0100
        /*040a*/ 	.byte	0x06
	.zero		1


	//   ....[48]....
        /*040c*/ 	.word	0x00000d90
        /*0410*/ 	.word	0x000000ff
        /*0414*/ 	.word	0x00000180
        /*0418*/ 	.short	0x0100
        /*041a*/ 	.byte	0x04
	.zero		1


	//   ....[49]....
        /*041c*/ 	.word	0x00000da0
        /*0420*/ 	.word	0x000000ff
        /*0424*/ 	.word	0x000001a0
        /*0428*/ 	.short	0x0100
        /*042a*/ 	.byte	0x04
	.zero		1


	//   ....[50]....
        /*042c*/ 	.word	0x00000db0
        /*0430*/ 	.word	0x000000ff
        /*0434*/ 	.word	0x00000188
        /*0438*/ 	.short	0x0100
        /*043a*/ 	.byte	0x04
	.zero		1


	//   ....[51]....
        /*043c*/ 	.word	0x00000dc0
        /*0440*/ 	.word	0x000000ff
        /*0444*/ 	.word	0x000001a8
        /*0448*/ 	.short	0x0100
        /*044a*/ 	.byte	0x04
	.zero		1


	//   ....[52]....
        /*044c*/ 	.word	0x00000dd0
        /*0450*/ 	.word	0x000000ff
        /*0454*/ 	.word	0x00000190
        /*0458*/ 	.short	0x0100
        /*045a*/ 	.byte	0x04
	.zero		1


	//   ....[53]....
        /*045c*/ 	.word	0x00000de0
        /*0460*/ 	.word	0x000000ff
        /*0464*/ 	.word	0x000001b0
        /*0468*/ 	.short	0x0100
        /*046a*/ 	.byte	0x04
	.zero		1


	//   ....[54]....
        /*046c*/ 	.word	0x00000df0
        /*0470*/ 	.word	0x000000ff
        /*0474*/ 	.word	0x00000198
        /*0478*/ 	.short	0x0100
        /*047a*/ 	.byte	0x04
	.zero		1


	//   ....[55]....
        /*047c*/ 	.word	0x00000e00
        /*0480*/ 	.word	0x000000ff
        /*0484*/ 	.word	0x000001b8
        /*0488*/ 	.short	0x0100
        /*048a*/ 	.byte	0x04
	.zero		1


	//   ....[56]....
        /*048c*/ 	.word	0x00000ef0
        /*0490*/ 	.word	0x000000ff
        /*0494*/ 	.word	0x000001c0
        /*0498*/ 	.short	0x0100
        /*049a*/ 	.byte	0x04
	.zero		1


	//   ....[57]....
        /*049c*/ 	.word	0x00000f00
        /*04a0*/ 	.word	0x000000ff
        /*04a4*/ 	.word	0x000001d0
        /*04a8*/ 	.short	0x0100
        /*04aa*/ 	.byte	0x04
	.zero		1


	//   ....[58]....
        /*04ac*/ 	.word	0x00000f10
        /*04b0*/ 	.word	0x000000ff
        /*04b4*/ 	.word	0x000001c8
        /*04b8*/ 	.short	0x0100
        /*04ba*/ 	.byte	0x04
	.zero		1


	//   ....[59]....
        /*04bc*/ 	.word	0x00000f20
        /*04c0*/ 	.word	0x000000ff
        /*04c4*/ 	.word	0x000001d8
        /*04c8*/ 	.short	0x0100
        /*04ca*/ 	.byte	0x04
	.zero		1


	//   ....[60]....
        /*04cc*/ 	.word	0x00001c00
        /*04d0*/ 	.word	0x00000000
        /*04d4*/ 	.word	0x000001d0
        /*04d8*/ 	.short	0x010a
        /*04da*/ 	.byte	0xff
	.zero		1


	//   ....[61]....
        /*04dc*/ 	.word	0x00001c30
        /*04e0*/ 	.word	0x00000000
        /*04e4*/ 	.word	0x000001c0
        /*04e8*/ 	.short	0x0101
        /*04ea*/ 	.byte	0xff
	.zero		1


	//   ....[62]....
        /*04ec*/ 	.word	0x00001ce0
        /*04f0*/ 	.word	0x000000ff
        /*04f4*/ 	.word	0x00000088
        /*04f8*/ 	.short	0x010a
        /*04fa*/ 	.byte	0x04
	.zero		1


	//   ....[63]....
        /*04fc*/ 	.word	0x00001d60
        /*0500*/ 	.word	0x000000ff
        /*0504*/ 	.word	0x00000088
        /*0508*/ 	.short	0x010a
        /*050a*/ 	.byte	0x21
	.zero		1


	//   ....[64]....
        /*050c*/ 	.word	0x00001ef0
        /*0510*/ 	.word	0x000000ff
        /*0514*/ 	.word	0x00000088
        /*0518*/ 	.short	0x010a
        /*051a*/ 	.byte	0x08
	.zero		1


	//   ....[65]....
        /*051c*/ 	.word	0x00002020
        /*0520*/ 	.word	0x000000ff
        /*0524*/ 	.word	0x00000158
        /*0528*/ 	.short	0x0101
        /*052a*/ 	.byte	0x07
	.zero		1


	//   ....[66]....
        /*052c*/ 	.word	0x00002040
        /*0530*/ 	.word	0x000000ff
        /*0534*/ 	.word	0x00000088
        /*0538*/ 	.short	0x010a
        /*053a*/ 	.byte	0x04
	.zero		1


	//   ....[67]....
        /*053c*/ 	.word	0x000020c0
        /*0540*/ 	.word	0x000000ff
        /*0544*/ 	.word	0x00000088
        /*0548*/ 	.short	0x010a
        /*054a*/ 	.byte	0x11
	.zero		1


	//   ....[68]....
        /*054c*/ 	.word	0x00002250
        /*0550*/ 	.word	0x000000ff
        /*0554*/ 	.word	0x00000088
        /*0558*/ 	.short	0x010a
        /*055a*/ 	.byte	0x06
	.zero		1


	//   ....[69]....
        /*055c*/ 	.word	0x00002390
        /*0560*/ 	.word	0x00000003
        /*0564*/ 	.word	0x00000160
        /*0568*/ 	.short	0x010a
        /*056a*/ 	.byte	0xff
	.zero		1


	//   ....[70]....
        /*056c*/ 	.word	0x000024e0
        /*0570*/ 	.word	0x00000000
        /*0574*/ 	.word	0x00000000
        /*0578*/ 	.short	0x0101
        /*057a*/ 	.byte	0xff
	.zero		1


	//   ....[71]....
        /*057c*/ 	.word	0x00002aa0
        /*0580*/ 	.word	0x000000ff
        /*0584*/ 	.word	0x00000000
        /*0588*/ 	.short	0x010a
        /*058a*/ 	.byte	0x04
	.zero		1


	//   ....[72]....
        /*058c*/ 	.word	0x00002b30
        /*0590*/ 	.word	0x000000ff
        /*0594*/ 	.word	0x00000000
        /*0598*/ 	.short	0x010a
        /*059a*/ 	.byte	0x05
	.zero		1


	//   ....[73]....
        /*059c*/ 	.word	0x00002bc0
        /*05a0*/ 	.word	0x000000ff
        /*05a4*/ 	.word	0x00000000
        /*05a8*/ 	.short	0x010a
        /*05aa*/ 	.byte	0x05
	.zero		1


	//   ....[74]....
        /*05ac*/ 	.word	0x00002c50
        /*05b0*/ 	.word	0x000000ff
        /*05b4*/ 	.word	0x00000000
        /*05b8*/ 	.short	0x010a
        /*05ba*/ 	.byte	0x05
	.zero		1


	//   ....[75]....
        /*05bc*/ 	.word	0x00002ce0
        /*05c0*/ 	.word	0x000000ff
        /*05c4*/ 	.word	0x00000000
        /*05c8*/ 	.short	0x010a
        /*05ca*/ 	.byte	0x05
	.zero		1


	//   ....[76]....
        /*05cc*/ 	.word	0x00002d70
        /*05d0*/ 	.word	0x000000ff
        /*05d4*/ 	.word	0x00000000
        /*05d8*/ 	.short	0x010a
        /*05da*/ 	.byte	0x05
	.zero		1


	//   ....[77]....
        /*05dc*/ 	.word	0x00002e00
        /*05e0*/ 	.word	0x000000ff
        /*05e4*/ 	.word	0x00000000
        /*05e8*/ 	.short	0x010a
        /*05ea*/ 	.byte	0x05
	.zero		1


	//   ....[78]....
        /*05ec*/ 	.word	0x00002e90
        /*05f0*/ 	.word	0x000000ff
        /*05f4*/ 	.word	0x00000000
        /*05f8*/ 	.short	0x010a
        /*05fa*/ 	.byte	0x05
	.zero		1


	//   ....[79]....
        /*05fc*/ 	.word	0x00002f20
        /*0600*/ 	.word	0x000000ff
        /*0604*/ 	.word	0x00000000
        /*0608*/ 	.short	0x010a
        /*060a*/ 	.byte	0x05
	.zero		1


	//   ....[80]....
        /*060c*/ 	.word	0x00002fb0
        /*0610*/ 	.word	0x000000ff
        /*0614*/ 	.word	0x00000000
        /*0618*/ 	.short	0x010a
        /*061a*/ 	.byte	0x05
	.zero		1


	//   ....[81]....
        /*061c*/ 	.word	0x00003040
        /*0620*/ 	.word	0x000000ff
        /*0624*/ 	.word	0x00000000
        /*0628*/ 	.short	0x010a
        /*062a*/ 	.byte	0x05
	.zero		1


	//   ....[82]....
        /*062c*/ 	.word	0x000030d0
        /*0630*/ 	.word	0x000000ff
        /*0634*/ 	.word	0x00000000
        /*0638*/ 	.short	0x010a
        /*063a*/ 	.byte	0x05
	.zero		1


	//   ....[83]....
        /*063c*/ 	.word	0x00003160
        /*0640*/ 	.word	0x000000ff
        /*0644*/ 	.word	0x00000000
        /*0648*/ 	.short	0x010a
        /*064a*/ 	.byte	0x05
	.zero		1


	//   ....[84]....
        /*064c*/ 	.word	0x000031f0
        /*0650*/ 	.word	0x000000ff
        /*0654*/ 	.word	0x00000000
        /*0658*/ 	.short	0x010a
        /*065a*/ 	.byte	0x05
	.zero		1


	//   ....[85]....
        /*065c*/ 	.word	0x00003280
        /*0660*/ 	.word	0x000000ff
        /*0664*/ 	.word	0x00000000
        /*0668*/ 	.short	0x010a
        /*066a*/ 	.byte	0x05
	.zero		1


	//   ....[86]....
        /*066c*/ 	.word	0x00003310
        /*0670*/ 	.word	0x000000ff
        /*0674*/ 	.word	0x00000000
        /*0678*/ 	.short	0x010a
        /*067a*/ 	.byte	0x05
	.zero		1


	//   ....[87]....
        /*067c*/ 	.word	0x000033b0
        /*0680*/ 	.word	0x00000000
        /*0684*/ 	.word	0x00000000
        /*0688*/ 	.short	0x010a
        /*068a*/ 	.byte	0xff
	.zero		1


	//   ....[88]....
        /*068c*/ 	.word	0x000034f0
        /*0690*/ 	.word	0x00000002
        /*0694*/ 	.word	0x000001c0
        /*0698*/ 	.short	0x010a
        /*069a*/ 	.byte	0xff
	.zero		1


	//   ....[89]....
        /*069c*/ 	.word	0x00003560
        /*06a0*/ 	.word	0x00000002
        /*06a4*/ 	.word	0x00000000
        /*06a8*/ 	.short	0x0101
        /*06aa*/ 	.byte	0xff
	.zero		1


	//   ....[90]....
        /*06ac*/ 	.word	0x00003580
        /*06b0*/ 	.word	0x000000ff
        /*06b4*/ 	.word	0x00000170
        /*06b8*/ 	.short	0x010a
        /*06ba*/ 	.byte	0x04
	.zero		1


	//   ....[91]....
        /*06bc*/ 	.word	0x000036a0
        /*06c0*/ 	.word	0x00000002
        /*06c4*/ 	.word	0x00000160
        /*06c8*/ 	.short	0x010a
        /*06ca*/ 	.byte	0xff
	.zero		1


	//   ....[92]....
        /*06cc*/ 	.word	0x000037a0
        /*06d0*/ 	.word	0x00000002
        /*06d4*/ 	.word	0x00000000
        /*06d8*/ 	.short	0x0101
        /*06da*/ 	.byte	0xff
	.zero		1


	//   ....[93]....
        /*06dc*/ 	.word	0x00003830
        /*06e0*/ 	.word	0x000000ff
        /*06e4*/ 	.word	0x00000170
        /*06e8*/ 	.short	0x0106
        /*06ea*/ 	.byte	0x04
	.zero		1


	//   ....[94]....
        /*06ec*/ 	.word	0x00003850
        /*06f0*/ 	.word	0x000000ff
        /*06f4*/ 	.word	0x00000170
        /*06f8*/ 	.short	0x010a
        /*06fa*/ 	.byte	0x04
	.zero		1


	//   ....[95]....
        /*06fc*/ 	.word	0x000038e0
        /*0700*/ 	.word	0x000000ff
        /*0704*/ 	.word	0x00000170
        /*0708*/ 	.short	0x0106
        /*070a*/ 	.byte	0x07
	.zero		1


	//   ....[96]....
        /*070c*/ 	.word	0x00003920
        /*0710*/ 	.word	0x00000000
        /*0714*/ 	.word	0x00000170
        /*0718*/ 	.short	0x010a
        /*071a*/ 	.byte	0xff
	.zero		1


	//   ....[97]....
        /*071c*/ 	.word	0x00003e40
        /*0720*/ 	.word	0x00000000
        /*0724*/ 	.word	0x00000160
        /*0728*/ 	.short	0x010a
        /*072a*/ 	.byte	0xff
	.zero		1


	//   ....[98]....
        /*072c*/ 	.word	0x00003f40
        /*0730*/ 	.word	0x00000003
        /*0734*/ 	.word	0x00000000
        /*0738*/ 	.short	0x0101
        /*073a*/ 	.byte	0xff
	.zero		1


	//   ....[99]....
        /*073c*/ 	.word	0x00003f50
        /*0740*/ 	.word	0x000000ff
        /*0744*/ 	.word	0x00000000
        /*0748*/ 	.short	0x010a
        /*074a*/ 	.byte	0x04
	.zero		1


	//   ....[100]....
        /*074c*/ 	.word	0x00003fd0
        /*0750*/ 	.word	0x000000ff
        /*0754*/ 	.word	0x000001a0
        /*0758*/ 	.short	0x010a
        /*075a*/ 	.byte	0x17
	.zero		1


	//   ....[101]....
        /*075c*/ 	.word	0x000040b0
        /*0760*/ 	.word	0x000000ff
        /*0764*/ 	.word	0x00000000
        /*0768*/ 	.short	0x010a
        /*076a*/ 	.byte	0x05
	.zero		1


	//   ....[102]....
        /*076c*/ 	.word	0x000041f0
        /*0770*/ 	.word	0x000000ff
        /*0774*/ 	.word	0x00000000
        /*0778*/ 	.short	0x010a
        /*077a*/ 	.byte	0x04
	.zero		1


	//   ....[103]....
        /*077c*/ 	.word	0x000043e0
        /*0780*/ 	.word	0x000000ff
        /*0784*/ 	.word	0x00000000
        /*0788*/ 	.short	0x010a
        /*078a*/ 	.byte	0x04
	.zero		1


	//   ....[104]....
        /*078c*/ 	.word	0x00004470
        /*0790*/ 	.word	0x000000ff
        /*0794*/ 	.word	0x00000000
        /*0798*/ 	.short	0x010a
        /*079a*/ 	.byte	0x05
	.zero		1


	//   ....[105]....
        /*079c*/ 	.word	0x00004500
        /*07a0*/ 	.word	0x000000ff
        /*07a4*/ 	.word	0x00000000
        /*07a8*/ 	.short	0x010a
        /*07aa*/ 	.byte	0x05
	.zero		1


	//   ....[106]....
        /*07ac*/ 	.word	0x00004590
        /*07b0*/ 	.word	0x000000ff
        /*07b4*/ 	.word	0x00000000
        /*07b8*/ 	.short	0x010a
        /*07ba*/ 	.byte	0x04
	.zero		1


	//   ....[107]....
        /*07bc*/ 	.word	0x00004aa0
        /*07c0*/ 	.word	0x0000000c
        /*07c4*/ 	.word	0x00000160
        /*07c8*/ 	.short	0x010a
        /*07ca*/ 	.byte	0xff
	.zero		1


	//   ....[108]....
        /*07cc*/ 	.word	0x00004c10
        /*07d0*/ 	.word	0x00000000
        /*07d4*/ 	.word	0x00000000
        /*07d8*/ 	.short	0x0101
        /*07da*/ 	.byte	0xff
	.zero		1


	//   ....[109]....
        /*07dc*/ 	.word	0x000050a0
        /*07e0*/ 	.word	0x000000ff
        /*07e4*/ 	.word	0x00000158
        /*07e8*/ 	.short	0x010a
        /*07ea*/ 	.byte	0x15
	.zero		1


	//   ....[110]....
        /*07ec*/ 	.word	0x00005220
        /*07f0*/ 	.word	0x000000ff
        /*07f4*/ 	.word	0x00000130
        /*07f8*/ 	.short	0x010a
        /*07fa*/ 	.byte	0x15
	.zero		1


	//   ....[111]....
        /*07fc*/ 	.word	0x00005390
        /*0800*/ 	.word	0x000000ff
        /*0804*/ 	.word	0x00000110
        /*0808*/ 	.short	0x010b
        /*080a*/ 	.byte	0x15
	.zero		1


	//   ....[112]....
        /*080c*/ 	.word	0x000053a0
        /*0810*/ 	.word	0x000000ff
        /*0814*/ 	.word	0x00000000
        /*0818*/ 	.short	0x0101
        /*081a*/ 	.byte	0x28
	.zero		1


	//   ....[113]....
        /*081c*/ 	.word	0x000053b0
        /*0820*/ 	.word	0x000000ff
        /*0824*/ 	.word	0x00000138
        /*0828*/ 	.short	0x010a
        /*082a*/ 	.byte	0x15
	.zero		1


	//   ....[114]....
        /*082c*/ 	.word	0x00005500
        /*0830*/ 	.word	0x000000ff
        /*0834*/ 	.word	0x00000118
        /*0838*/ 	.short	0x010b
        /*083a*/ 	.byte	0x15
	.zero		1


	//   ....[115]....
        /*083c*/ 	.word	0x00005510
        /*0840*/ 	.word	0x000000ff
        /*0844*/ 	.word	0x00000000
        /*0848*/ 	.short	0x0101
        /*084a*/ 	.byte	0x27
	.zero		1


	//   ....[116]....
        /*084c*/ 	.word	0x00005520
        /*0850*/ 	.word	0x000000ff
        /*0854*/ 	.word	0x00000140
        /*0858*/ 	.short	0x010a
        /*085a*/ 	.byte	0x15
	.zero		1


	//   ....[117]....
        /*085c*/ 	.word	0x00005660
        /*0860*/ 	.word	0x000000ff
        /*0864*/ 	.word	0x00000120
        /*0868*/ 	.short	0x010b
        /*086a*/ 	.byte	0x15
	.zero		1


	//   ....[118]....
        /*086c*/ 	.word	0x00005670
        /*0870*/ 	.word	0x000000ff
        /*0874*/ 	.word	0x00000000
        /*0878*/ 	.short	0x0101
        /*087a*/ 	.byte	0x26
	.zero		1


	//   ....[119]....
        /*087c*/ 	.word	0x00005680
        /*0880*/ 	.word	0x000000ff
        /*0884*/ 	.word	0x00000148
        /*0888*/ 	.short	0x010a
        /*088a*/ 	.byte	0x15
	.zero		1


	//   ....[120]....
        /*088c*/ 	.word	0x00005880
        /*0890*/ 	.word	0x000000ff
        /*0894*/ 	.word	0x00000128
        /*0898*/ 	.short	0x010b
        /*089a*/ 	.byte	0x15
	.zero		1


	//   ....[121]....
        /*089c*/ 	.word	0x00005890
        /*08a0*/ 	.word	0x000000ff
        /*08a4*/ 	.word	0x00000000
        /*08a8*/ 	.short	0x0101
        /*08aa*/ 	.byte	0x25
	.zero		1


	//   ....[122]....
        /*08ac*/ 	.word	0x000058c0
        /*08b0*/ 	.word	0x000000ff
        /*08b4*/ 	.word	0x00000130
        /*08b8*/ 	.short	0x010a
        /*08ba*/ 	.byte	0x15
	.zero		1


	//   ....[123]....
        /*08bc*/ 	.word	0x000058e0
        /*08c0*/ 	.word	0x000000ff
        /*08c4*/ 	.word	0x00000138
        /*08c8*/ 	.short	0x010a
        /*08ca*/ 	.byte	0x15
	.zero		1


	//   ....[124]....
        /*08cc*/ 	.word	0x00005900
        /*08d0*/ 	.word	0x000000ff
        /*08d4*/ 	.word	0x00000140
        /*08d8*/ 	.short	0x010a
        /*08da*/ 	.byte	0x15
	.zero		1


	//   ....[125]....
        /*08dc*/ 	.word	0x00005940
        /*08e0*/ 	.word	0x00000000
        /*08e4*/ 	.word	0x00000148
        /*08e8*/ 	.short	0x010a
        /*08ea*/ 	.byte	0xff
	.zero		1


	//   ....[126]....
        /*08ec*/ 	.word	0x00005c80
        /*08f0*/ 	.word	0x00000003
        /*08f4*/ 	.word	0x00000160
        /*08f8*/ 	.short	0x010a
        /*08fa*/ 	.byte	0xff
	.zero		1


	//   ....[127]....
        /*08fc*/ 	.word	0x00005e00
        /*0900*/ 	.word	0x00000000
        /*0904*/ 	.word	0x00000000
        /*0908*/ 	.short	0x0101
        /*090a*/ 	.byte	0xff
	.zero		1


	//   ....[128]....
        /*090c*/ 	.word	0x00006920
        /*0910*/ 	.word	0x000000ff
        /*0914*/ 	.word	0x00000110
        /*0918*/ 	.short	0x010a
        /*091a*/ 	.byte	0x2c
	.zero		1


	//   ....[129]....
        /*091c*/ 	.word	0x00006960
        /*0920*/ 	.word	0x0000001a
        /*0924*/ 	.word	0x00000180
        /*0928*/ 	.short	0x010a
        /*092a*/ 	.byte	0xff
	.zero		1


	//   ....[130]....
        /*092c*/ 	.word	0x00006a70
        /*0930*/ 	.word	0x000000ff
        /*0934*/ 	.word	0x00000110
        /*0938*/ 	.short	0x010a
        /*093a*/ 	.byte	0x2c
	.zero		1


	//   ....[131]....
        /*093c*/ 	.word	0x00006b50
        /*0940*/ 	.word	0x0000001a
        /*0944*/ 	.word	0x00000180
        /*0948*/ 	.short	0x010a
        /*094a*/ 	.byte	0xff
	.zero		1


	//   ....[132]....
        /*094c*/ 	.word	0x00007280
        /*0950*/ 	.word	0x00000000
        /*0954*/ 	.word	0x00000000
        /*0958*/ 	.short	0x0101
        /*095a*/ 	.byte	0xff
	.zero		1


	//   ....[133]....
        /*095c*/ 	.word	0x00007290
        /*0960*/ 	.word	0x00000004
        /*0964*/ 	.word	0x00000110
        /*0968*/ 	.short	0x010a
        /*096a*/ 	.byte	0xff
	.zero		1


	//   ....[134]....
        /*096c*/ 	.word	0x00007350
        /*0970*/ 	.word	0x00000004
        /*0974*/ 	.word	0x00000110
        /*0978*/ 	.short	0x010a
        /*097a*/ 	.byte	0xff
	.zero		1


	//   ....[135]....
        /*097c*/ 	.word	0x00007b10
        /*0980*/ 	.word	0x00000000
        /*0984*/ 	.word	0x00000000
        /*0988*/ 	.short	0x0101
        /*098a*/ 	.byte	0xff
	.zero		1


	//   ....[136]....
        /*098c*/ 	.word	0x00007b30
        /*0990*/ 	.word	0x00000002
        /*0994*/ 	.word	0x00000110
        /*0998*/ 	.short	0x010a
        /*099a*/ 	.byte	0xff
	.zero		1


	//   ....[137]....
        /*099c*/ 	.word	0x00007be0
        /*09a0*/ 	.word	0x00000002
        /*09a4*/ 	.word	0x00000110
        /*09a8*/ 	.short	0x010a
        /*09aa*/ 	.byte	0xff
	.zero		1


	//   ....[138]....
        /*09ac*/ 	.word	0x00008390
        /*09b0*/ 	.word	0x00000000
        /*09b4*/ 	.word	0x00000000
        /*09b8*/ 	.short	0x0101
        /*09ba*/ 	.byte	0xff
	.zero		1


	//   ....[139]....
        /*09bc*/ 	.word	0x000083b0
        /*09c0*/ 	.word	0x00000003
        /*09c4*/ 	.word	0x00000110
        /*09c8*/ 	.short	0x010a
        /*09ca*/ 	.byte	0xff
	.zero		1


	//   ....[140]....
        /*09cc*/ 	.word	0x00008460
        /*09d0*/ 	.word	0x00000003
        /*09d4*/ 	.word	0x00000110
        /*09d8*/ 	.short	0x010a
        /*09da*/ 	.byte	0xff
	.zero		1


	//   ....[141]....
        /*09dc*/ 	.word	0x00008870
        /*09e0*/ 	.word	0x000000ff
        /*09e4*/ 	.word	0x00000000
        /*09e8*/ 	.short	0x0101
        /*09ea*/ 	.byte	0x04
	.zero		1


	//   ....[142]....
        /*09ec*/ 	.word	0x00008c80
        /*09f0*/ 	.word	0x00000000
        /*09f4*/ 	.word	0x00000000
        /*09f8*/ 	.short	0x0101
        /*09fa*/ 	.byte	0xff
	.zero		1


	//   ....[143]....
        /*09fc*/ 	.word	0x00008f30
        /*0a00*/ 	.word	0x000000ff
        /*0a04*/ 	.word	0x00000000
        /*0a08*/ 	.short	0x0101
        /*0a0a*/ 	.byte	0x04
	.zero		1


	//   ....[144]....
        /*0a0c*/ 	.word	0x00008f50
        /*0a10*/ 	.word	0x00000000
        /*0a14*/ 	.word	0x000001d0
        /*0a18*/ 	.short	0x010a
        /*0a1a*/ 	.byte	0xff
	.zero		1


	//   ....[145]....
        /*0a1c*/ 	.word	0x00008fb0
        /*0a20*/ 	.word	0x00000000
        /*0a24*/ 	.word	0x00000088
        /*0a28*/ 	.short	0x010a
        /*0a2a*/ 	.byte	0xff
	.zero		1


	//   ....[146]....
        /*0a2c*/ 	.word	0x00009010
        /*0a30*/ 	.word	0x00000000
        /*0a34*/ 	.word	0x00000088
        /*0a38*/ 	.short	0x010a
        /*0a3a*/ 	.byte	0xff
	.zero		1


	//   ....[147]....
        /*0a3c*/ 	.word	0x00009060
        /*0a40*/ 	.word	0x00000003
        /*0a44*/ 	.word	0x00000160
        /*0a48*/ 	.short	0x010a
        /*0a4a*/ 	.byte	0xff
	.zero		1


	//   ....[148]....
        /*0a4c*/ 	.word	0x000090c0
        /*0a50*/ 	.word	0x00000000
        /*0a54*/ 	.word	0x00000000
        /*0a58*/ 	.short	0x010a
        /*0a5a*/ 	.byte	0xff
	.zero		1


	//   ....[149]....
        /*0a5c*/ 	.word	0x00009120
        /*0a60*/ 	.word	0x00000000
        /*0a64*/ 	.word	0x00000000
        /*0a68*/ 	.short	0x010a
        /*0a6a*/ 	.byte	0xff
	.zero		1


	//   ....[150]....
        /*0a6c*/ 	.word	0x00009180
        /*0a70*/ 	.word	0x00000000
        /*0a74*/ 	.word	0x00000000
        /*0a78*/ 	.short	0x010a
        /*0a7a*/ 	.byte	0xff
	.zero		1


	//   ....[151]....
        /*0a7c*/ 	.word	0x000091e0
        /*0a80*/ 	.word	0x00000000
        /*0a84*/ 	.word	0x00000000
        /*0a88*/ 	.short	0x010a
        /*0a8a*/ 	.byte	0xff
	.zero		1


	//   ....[152]....
        /*0a8c*/ 	.word	0x00009240
        /*0a90*/ 	.word	0x00000000
        /*0a94*/ 	.word	0x00000000
        /*0a98*/ 	.short	0x010a
        /*0a9a*/ 	.byte	0xff
	.zero		1


	//   ....[153]....
        /*0a9c*/ 	.word	0x000092a0
        /*0aa0*/ 	.word	0x00000000
        /*0aa4*/ 	.word	0x00000000
        /*0aa8*/ 	.short	0x010a
        /*0aaa*/ 	.byte	0xff
	.zero		1


	//   ....[154]....
        /*0aac*/ 	.word	0x00009300
        /*0ab0*/ 	.word	0x00000000
        /*0ab4*/ 	.word	0x00000000
        /*0ab8*/ 	.short	0x010a
        /*0aba*/ 	.byte	0xff
	.zero		1


	//   ....[155]....
        /*0abc*/ 	.word	0x00009360
        /*0ac0*/ 	.word	0x00000000
        /*0ac4*/ 	.word	0x00000000
        /*0ac8*/ 	.short	0x010a
        /*0aca*/ 	.byte	0xff
	.zero		1


	//   ....[156]....
        /*0acc*/ 	.word	0x000093c0
        /*0ad0*/ 	.word	0x00000000
        /*0ad4*/ 	.word	0x00000000
        /*0ad8*/ 	.short	0x010a
        /*0ada*/ 	.byte	0xff
	.zero		1


	//   ....[157]....
        /*0adc*/ 	.word	0x00009420
        /*0ae0*/ 	.word	0x00000000
        /*0ae4*/ 	.word	0x00000000
        /*0ae8*/ 	.short	0x010a
        /*0aea*/ 	.byte	0xff
	.zero		1


	//   ....[158]....
        /*0aec*/ 	.word	0x00009480
        /*0af0*/ 	.word	0x00000000
        /*0af4*/ 	.word	0x00000000
        /*0af8*/ 	.short	0x010a
        /*0afa*/ 	.byte	0xff
	.zero		1


	//   ....[159]....
        /*0afc*/ 	.word	0x000094e0
        /*0b00*/ 	.word	0x00000000
        /*0b04*/ 	.word	0x00000000
        /*0b08*/ 	.short	0x010a
        /*0b0a*/ 	.byte	0xff
	.zero		1


	//   ....[160]....
        /*0b0c*/ 	.word	0x00009540
        /*0b10*/ 	.word	0x00000000
        /*0b14*/ 	.word	0x00000000
        /*0b18*/ 	.short	0x010a
        /*0b1a*/ 	.byte	0xff
	.zero		1


	//   ....[161]....
        /*0b1c*/ 	.word	0x000095a0
        /*0b20*/ 	.word	0x00000000
        /*0b24*/ 	.word	0x00000000
        /*0b28*/ 	.short	0x010a
        /*0b2a*/ 	.byte	0xff
	.zero		1


	//   ....[162]....
        /*0b2c*/ 	.word	0x00009600
        /*0b30*/ 	.word	0x00000000
        /*0b34*/ 	.word	0x00000000
        /*0b38*/ 	.short	0x010a
        /*0b3a*/ 	.byte	0xff
	.zero		1


	//   ....[163]....
        /*0b3c*/ 	.word	0x00009660
        /*0b40*/ 	.word	0x00000000
        /*0b44*/ 	.word	0x00000000
        /*0b48*/ 	.short	0x010a
        /*0b4a*/ 	.byte	0xff
	.zero		1


	//   ....[164]....
        /*0b4c*/ 	.word	0x000096b0
        /*0b50*/ 	.word	0x00000002
        /*0b54*/ 	.word	0x000001c0
        /*0b58*/ 	.short	0x010a
        /*0b5a*/ 	.byte	0xff
	.zero		1


	//   ....[165]....
        /*0b5c*/ 	.word	0x00009710
        /*0b60*/ 	.word	0x00000002
        /*0b64*/ 	.word	0x00000170
        /*0b68*/ 	.short	0x010a
        /*0b6a*/ 	.byte	0xff
	.zero		1


	//   ....[166]....
        /*0b6c*/ 	.word	0x00009760
        /*0b70*/ 	.word	0x00000002
        /*0b74*/ 	.word	0x00000160
        /*0b78*/ 	.short	0x010a
        /*0b7a*/ 	.byte	0xff
	.zero		1


	//   ....[167]....
        /*0b7c*/ 	.word	0x000097c0
        /*0b80*/ 	.word	0x00000000
        /*0b84*/ 	.word	0x00000170
        /*0b88*/ 	.short	0x010a
        /*0b8a*/ 	.byte	0xff
	.zero		1


	//   ....[168]....
        /*0b8c*/ 	.word	0x00009810
        /*0b90*/ 	.word	0x00000000
        /*0b94*/ 	.word	0x00000160
        /*0b98*/ 	.short	0x010a
        /*0b9a*/ 	.byte	0xff
	.zero		1


	//   ....[169]....
        /*0b9c*/ 	.word	0x00009870
        /*0ba0*/ 	.word	0x00000002
        /*0ba4*/ 	.word	0x000001a0
        /*0ba8*/ 	.short	0x010a
        /*0baa*/ 	.byte	0xff
	.zero		1


	//   ....[170]....
        /*0bac*/ 	.word	0x000098d0
        /*0bb0*/ 	.word	0x00000000
        /*0bb4*/ 	.word	0x00000000
        /*0bb8*/ 	.short	0x010a
        /*0bba*/ 	.byte	0xff
	.zero		1


	//   ....[171]....
        /*0bbc*/ 	.word	0x00009930
        /*0bc0*/ 	.word	0x00000000
        /*0bc4*/ 	.word	0x00000000
        /*0bc8*/ 	.short	0x010a
        /*0bca*/ 	.byte	0xff
	.zero		1


	//   ....[172]....
        /*0bcc*/ 	.word	0x00009990
        /*0bd0*/ 	.word	0x00000000
        /*0bd4*/ 	.word	0x00000000
        /*0bd8*/ 	.short	0x010a
        /*0bda*/ 	.byte	0xff
	.zero		1


	//   ....[173]....
        /*0bdc*/ 	.word	0x000099f0
        /*0be0*/ 	.word	0x00000000
        /*0be4*/ 	.word	0x00000000
        /*0be8*/ 	.short	0x010a
        /*0bea*/ 	.byte	0xff
	.zero		1


	//   ....[174]....
        /*0bec*/ 	.word	0x00009a50
        /*0bf0*/ 	.word	0x00000000
        /*0bf4*/ 	.word	0x00000000
        /*0bf8*/ 	.short	0x010a
        /*0bfa*/ 	.byte	0xff
	.zero		1


	//   ....[175]....
        /*0bfc*/ 	.word	0x00009aa0
        /*0c00*/ 	.word	0x0000000c
        /*0c04*/ 	.word	0x00000160
        /*0c08*/ 	.short	0x010a
        /*0c0a*/ 	.byte	0xff
	.zero		1


	//   ....[176]....
        /*0c0c*/ 	.word	0x00009b00
        /*0c10*/ 	.word	0x00000000
        /*0c14*/ 	.word	0x00000158
        /*0c18*/ 	.short	0x010a
        /*0c1a*/ 	.byte	0xff
	.zero		1


	//   ....[177]....
        /*0c1c*/ 	.word	0x00009b60
        /*0c20*/ 	.word	0x00000000
        /*0c24*/ 	.word	0x00000130
        /*0c28*/ 	.short	0x010a
        /*0c2a*/ 	.byte	0xff
	.zero		1


	//   ....[178]....
        /*0c2c*/ 	.word	0x00009bc0
        /*0c30*/ 	.word	0x00000000
        /*0c34*/ 	.word	0x00000138
        /*0c38*/ 	.short	0x010a
        /*0c3a*/ 	.byte	0xff
	.zero		1


	//   ....[179]....
        /*0c3c*/ 	.word	0x00009c20
        /*0c40*/ 	.word	0x00000000
        /*0c44*/ 	.word	0x00000140
        /*0c48*/ 	.short	0x010a
        /*0c4a*/ 	.byte	0xff
	.zero		1


	//   ....[180]....
        /*0c4c*/ 	.word	0x00009c80
        /*0c50*/ 	.word	0x00000000
        /*0c54*/ 	.word	0x00000148
        /*0c58*/ 	.short	0x010a
        /*0c5a*/ 	.byte	0xff
	.zero		1


	//   ....[181]....
        /*0c5c*/ 	.word	0x00009ce0
        /*0c60*/ 	.word	0x00000000
        /*0c64*/ 	.word	0x00000130
        /*0c68*/ 	.short	0x010a
        /*0c6a*/ 	.byte	0xff
	.zero		1


	//   ....[182]....
        /*0c6c*/ 	.word	0x00009d40
        /*0c70*/ 	.word	0x00000000
        /*0c74*/ 	.word	0x00000138
        /*0c78*/ 	.short	0x010a
        /*0c7a*/ 	.byte	0xff
	.zero		1


	//   ....[183]....
        /*0c7c*/ 	.word	0x00009da0
        /*0c80*/ 	.word	0x00000000
        /*0c84*/ 	.word	0x00000140
        /*0c88*/ 	.short	0x010a
        /*0c8a*/ 	.byte	0xff
	.zero		1


	//   ....[184]....
        /*0c8c*/ 	.word	0x00009df0
        /*0c90*/ 	.word	0x00000003
        /*0c94*/ 	.word	0x00000160
        /*0c98*/ 	.short	0x010a
        /*0c9a*/ 	.byte	0xff
	.zero		1


	//   ....[185]....
        /*0c9c*/ 	.word	0x00009e50
        /*0ca0*/ 	.word	0x00000000
        /*0ca4*/ 	.word	0x00000110
        /*0ca8*/ 	.short	0x010a
        /*0caa*/ 	.byte	0xff
	.zero		1


	//   ....[186]....
        /*0cac*/ 	.word	0x00009ea0
        /*0cb0*/ 	.word	0x0000001a
        /*0cb4*/ 	.word	0x00000180
        /*0cb8*/ 	.short	0x010a
        /*0cba*/ 	.byte	0xff
	.zero		1


	//   ....[187]....
        /*0cbc*/ 	.word	0x00009ef0
        /*0cc0*/ 	.word	0x00000004
        /*0cc4*/ 	.word	0x00000110
        /*0cc8*/ 	.short	0x010a
        /*0cca*/ 	.byte	0xff
	.zero		1


	//   ....[188]....
        /*0ccc*/ 	.word	0x00009f40
        /*0cd0*/ 	.word	0x00000002
        /*0cd4*/ 	.word	0x00000110
        /*0cd8*/ 	.short	0x010a
        /*0cda*/ 	.byte	0xff
	.zero		1


	//   ....[189]....
        /*0cdc*/ 	.word	0x00009f90
        /*0ce0*/ 	.word	0x00000003
        /*0ce4*/ 	.word	0x00000110
        /*0ce8*/ 	.short	0x010a
        /*0cea*/ 	.byte	0xff
	.zero		1


	//----- nvinfo : EIATTR_NUM_MBARRIERS
	.align		4
.L_47:
        /*0cec*/ 	.byte	0x03, 0x38
        /*0cee*/ 	.short	0x003c


	//----- nvinfo : EIATTR_EXIT_INSTR_OFFSETS
	.align		4
        /*0cf0*/ 	.byte	0x04, 0x1c
        /*0cf2*/ 	.short	(.L_49 - .L_48)


	//   ....[0]....
.L_48:
        /*0cf4*/ 	.word	0x000033e0


	//   ....[1]....
        /*0cf8*/ 	.word	0x000038f0


	//   ....[2]....
        /*0cfc*/ 	.word	0x00003950


	//   ....[3]....
        /*0d00*/ 	.word	0x000047f0


	//   ....[4]....
        /*0d04*/ 	.word	0x00005970


	//   ....[5]....
        /*0d08*/ 	.word	0x000059b0


	//   ....[6]....
        /*0d0c*/ 	.word	0x00008e10


	//   ....[7]....
        /*0d10*/ 	.word	0x00008e90


	//   ....[8]....
        /*0d14*/ 	.word	0x00008ec0


	//   ....[9]....
        /*0d18*/ 	.word	0x00008f40


	//----- nvinfo : EIATTR_MAX_THREADS
	.align		4
.L_49:
        /*0d1c*/ 	.byte	0x04, 0x05
        /*0d1e*/ 	.short	(.L_51 - .L_50)
.L_50:
        /*0d20*/ 	.word	0x00000100
        /*0d24*/ 	.word	0x00000001
        /*0d28*/ 	.word	0x00000001


	//----- nvinfo : EIATTR_CRS_STACK_SIZE
	.align		4
.L_51:
        /*0d2c*/ 	.byte	0x04, 0x1e
        /*0d2e*/ 	.short	(.L_53 - .L_52)
.L_52:
        /*0d30*/ 	.word	0x00000000


	//----- nvinfo : EIATTR_CBANK_PARAM_SIZE
	.align		4
.L_53:
        /*0d34*/ 	.byte	0x03, 0x19
        /*0d36*/ 	.short	0x0800


	//----- nvinfo : EIATTR_PARAM_CBANK
	.align		4
        /*0d38*/ 	.byte	0x04, 0x0a
        /*0d3a*/ 	.short	(.L_55 - .L_54)
	.align		4
.L_54:
        /*0d3c*/ 	.word	index@(.nv.constant0._ZN7cutlass13device_kernelINS_4gemm6kernel13GemmUniversalIN4cute5tupleIJiiiiEEENS1_10collective13CollectiveMmaINS1_35MainloopSm100TmaUmmaWarpSpecializedILi17ELi2ELi4ENS5_IJNS4_1CILi1EEENSA_ILi8EEESB_EEEEENS5_IJNSA_ILi64EEENSA_ILi128EEENSA_ILi32EEEEEENS_10bfloat16_tENS5_IJlSB_lEEESJ_SK_NS4_8TiledMMAINS4_8MMA_AtomIJNS4_20SM100_MMA_F16BF16_SSISJ_SJ_fLi64ELi128ELNS4_4UMMA5MajorE0ELSP_0ELNSO_7ScaleInE0ELSQ_0EEEEEENS4_6LayoutINS5_IJSB_SB_SB_EEENS5_IJNSA_ILi0EEESV_SV_EEEEENS5_IJNS4_10UnderscoreESY_SY_EEEEENS4_23SM90_TMA_LOAD_MULTICASTENS4_14ComposedLayoutINS4_7SwizzleILi2ELi4ELi3EEENS4_18smem_ptr_flag_bitsILi16EEENST_INS5_IJSC_SH_EEENS5_IJSH_SB_EEEEEEEvNS4_8identityENS4_13SM90_TMA_LOADES1A_vS1B_EENS_8epilogue10collective18CollectiveEpilogueINS1E_23Sm100TmaWarpSpecializedILi4ELi2ELi16ELb1ELb0EEEJSI_NS5_IJNST_ISF_SB_EENST_ISH_SB_EEEEESJ_SK_SJ_SK_NS1E_6fusion15FusionCallbacksIS1I_NS1M_17LinearCombinationISJ_fSJ_fLNS_15FloatRoundStyleE2EEESI_S1L_JEEENS4_5SM1004TMEM4LOAD26SM100_TMEM_LOAD_16dp256b4xES1C_S1A_NS4_17SM75_U32x4_LDSM_NENS4_14SM90_TMA_STOREES1A_NS4_17SM90_U32x4_STSM_NENS4_39AutoVectorizingCopyWithAssumedAlignmentILi128EEEEEEvvEEEEvNT_6ParamsE)
        /*0d40*/ 	.short	0x0380
        /*0d42*/ 	.short	0x0800


	//----- nvinfo : EIATTR_SW_WAR
	.align		4
.L_55:
        /*0d44*/ 	.byte	0x04, 0x36
        /*0d46*/ 	.short	(.L_57 - .L_56)
.L_56:
        /*0d48*/ 	.word	0x00000008
.L_57:


//--------------------- .nv.callgraph             --------------------------
	.section	.nv.callgraph,"",@"SHT_CUDA_CALLGRAPH"
	.align	4
	.sectionentsize	8
	.align		4
        /*0000*/ 	.word	0x00000000
	.align		4
        /*0004*/ 	.word	0xffffffff
	.align		4
        /*0008*/ 	.word	index@(_ZN7cutlass13device_kernelINS_4gemm6kernel13GemmUniversalIN4cute5tupleIJiiiiEEENS1_10collective13CollectiveMmaINS1_35MainloopSm100TmaUmmaWarpSpecializedILi17ELi2ELi4ENS5_IJNS4_1CILi1EEENSA_ILi8EEESB_EEEEENS5_IJNSA_ILi64EEENSA_ILi128EEENSA_ILi32EEEEEENS_10bfloat16_tENS5_IJlSB_lEEESJ_SK_NS4_8TiledMMAINS4_8MMA_AtomIJNS4_20SM100_MMA_F16BF16_SSISJ_SJ_fLi64ELi128ELNS4_4UMMA5MajorE0ELSP_0ELNSO_7ScaleInE0ELSQ_0EEEEEENS4_6LayoutINS5_IJSB_SB_SB_EEENS5_IJNSA_ILi0EEESV_SV_EEEEENS5_IJNS4_10UnderscoreESY_SY_EEEEENS4_23SM90_TMA_LOAD_MULTICASTENS4_14ComposedLayoutINS4_7SwizzleILi2ELi4ELi3EEENS4_18smem_ptr_flag_bitsILi16EEENST_INS5_IJSC_SH_EEENS5_IJSH_SB_EEEEEEEvNS4_8identityENS4_13SM90_TMA_LOADES1A_vS1B_EENS_8epilogue10collective18CollectiveEpilogueINS1E_23Sm100TmaWarpSpecializedILi4ELi2ELi16ELb1ELb0EEEJSI_NS5_IJNST_ISF_SB_EENST_ISH_SB_EEEEESJ_SK_SJ_SK_NS1E_6fusion15FusionCallbacksIS1I_NS1M_17LinearCombinationISJ_fSJ_fLNS_15FloatRoundStyleE2EEESI_S1L_JEEENS4_5SM1004TMEM4LOAD26SM100_TMEM_LOAD_16dp256b4xES1C_S1A_NS4_17SM75_U32x4_LDSM_NENS4_14SM90_TMA_STOREES1A_NS4_17SM90_U32x4_STSM_NENS4_39AutoVectorizingCopyWithAssumedAlignmentILi128EEEEEEvvEEEEvNT_6ParamsE)
	.align		4
        /*000c*/ 	.word	index@(__assertfail)
	.align		4
        /*0010*/ 	.word	0x00000000
	.align		4
        /*0014*/ 	.word	0xfffffffe
	.align		4
        /*0018*/ 	.word	0x00000000
	.align		4
        /*001c*/ 	.word	0xfffffffd
	.align		4
        /*0020*/ 	.word	0x00000000
	.align		4
        /*0024*/ 	.word	0xfffffffc


//--------------------- .nv.constant4             --------------------------
	.section	.nv.constant4,"a",@progbits
	.align	8
	.align		8
.nv.constant4:
        /*0000*/ 	.dword	__assertfail
	.align		8
        /*0008*/ 	.dword	__unnamed_1
	.align		8
        /*0010*/ 	.dword	__unnamed_2
	.align		8
        /*0018*/ 	.dword	_ZN40_INTERNAL_3198b10f_4_k_cu_a42ec064_313864cuda3std3__45__cpo5beginE
	.align		8
        /*0020*/ 	.dword	_ZN40_INTERNAL_3198b10f_4_k_cu_a42ec064_313864cuda3std3__45__cpo3endE
	.align		8
        /*0028*/ 	.dword	_ZN40_INTERNAL_3198b10f_4_k_cu_a42ec064_313864cuda3std3__45__cpo6cbeginE
	.align		8
        /*0030*/ 	.dword	_ZN40_INTERNAL_3198b10f_4_k_cu_a42ec064_313864cuda3std3__45__cpo4cendE
	.align		8
        /*0038*/ 	.dword	_ZN40_INTERNAL_3198b10f_4_k_cu_a42ec064_313864cuda3std3__442_GLOBAL__N__3198b10f_4_k_cu_a42ec064_313866ignoreE
	.align		8
        /*0040*/ 	.dword	_ZN40_INTERNAL_3198b10f_4_k_cu_a42ec064_313864cuda3std3__419piecewise_constructE
	.align		8
        /*0048*/ 	.dword	_ZN40_INTERNAL_3198b10f_4_k_cu_a42ec064_313864cuda3std3__48in_placeE
	.align		8
        /*0050*/ 	.dword	_ZN40_INTERNAL_3198b10f_4_k_cu_a42ec064_313864cuda3std6ranges3__45__cpo4swapE
	.align		8
        /*0058*/ 	.dword	_ZN40_INTERNAL_3198b10f_4_k_cu_a42ec064_313864cuda3std6ranges3__45__cpo9iter_moveE
	.align		8
        /*0060*/ 	.dword	_ZN40_INTERNAL_3198b10f_4_k_cu_a42ec064_313864cute7productE
	.align		8
        /*0068*/ 	.dword	_ZN40_INTERNAL_3198b10f_4_k_cu_a42ec064_313864cute1_E
	.align		8
        /*0070*/ 	.dword	$str$25
	.align		8
        /*0078*/ 	.dword	$str$26
	.align		8
        /*0080*/ 	.dword	$str$27
	.align		8
        /*0088*/ 	.dword	$str$28


//--------------------- .text._ZN7cutlass13device_kernelINS_4gemm6kernel13GemmUniversalIN4cute5tupleIJiiiiEEENS1_10collective13CollectiveMmaINS1_35MainloopSm100TmaUmmaWarpSpecializedILi17ELi2ELi4ENS5_IJNS4_1CILi1EEENSA_ILi8EEESB_EEEEENS5_IJNSA_ILi64EEENSA_ILi128EEENSA_ILi32EEEEEENS_10bfloat16_tENS5_IJlSB_lEEESJ_SK_NS4_8TiledMMAINS4_8MMA_AtomIJNS4_20SM100_MMA_F16BF16_SSISJ_SJ_fLi64ELi128ELNS4_4UMMA5MajorE0ELSP_0ELNSO_7ScaleInE0ELSQ_0EEEEEENS4_6LayoutINS5_IJSB_SB_SB_EEENS5_IJNSA_ILi0EEESV_SV_EEEEENS5_IJNS4_10UnderscoreESY_SY_EEEEENS4_23SM90_TMA_LOAD_MULTICASTENS4_14ComposedLayoutINS4_7SwizzleILi2ELi4ELi3EEENS4_18smem_ptr_flag_bitsILi16EEENST_INS5_IJSC_SH_EEENS5_IJSH_SB_EEEEEEEvNS4_8identityENS4_13SM90_TMA_LOADES1A_vS1B_EENS_8epilogue10collective18CollectiveEpilogueINS1E_23Sm100TmaWarpSpecializedILi4ELi2ELi16ELb1ELb0EEEJSI_NS5_IJNST_ISF_SB_EENST_ISH_SB_EEEEESJ_SK_SJ_SK_NS1E_6fusion15FusionCallbacksIS1I_NS1M_17LinearCombinationISJ_fSJ_fLNS_15FloatRoundStyleE2EEESI_S1L_JEEENS4_5SM1004TMEM4LOAD26SM100_TMEM_LOAD_16dp256b4xES1C_S1A_NS4_17SM75_U32x4_LDSM_NENS4_14SM90_TMA_STOREES1A_NS4_17SM90_U32x4_STSM_NENS4_39AutoVectorizingCopyWithAssumedAlignmentILi128EEEEEEvvEEEEvNT_6ParamsE --------------------------
	.section	.text._ZN7cutlass13device_kernelINS_4gemm6kernel13GemmUniversalIN4cute5tupleIJiiiiEEENS1_10collective13CollectiveMmaINS1_35MainloopSm100TmaUmmaWarpSpecializedILi17ELi2ELi4ENS5_IJNS4_1CILi1EEENSA_ILi8EEESB_EEEEENS5_IJNSA_ILi64EEENSA_ILi128EEENSA_ILi32EEEEEENS_10bfloat16_tENS5_IJlSB_lEEESJ_SK_NS4_8TiledMMAINS4_8MMA_AtomIJNS4_20SM100_MMA_F16BF16_SSISJ_SJ_fLi64ELi128ELNS4_4UMMA5MajorE0ELSP_0ELNSO_7ScaleInE0ELSQ_0EEEEEENS4_6LayoutINS5_IJSB_SB_SB_EEENS5_IJNSA_ILi0EEESV_SV_EEEEENS5_IJNS4_10UnderscoreESY_SY_EEEEENS4_23SM90_TMA_LOAD_MULTICASTENS4_14ComposedLayoutINS4_7SwizzleILi2ELi4ELi3EEENS4_18smem_ptr_flag_bitsILi16EEENST_INS5_IJSC_SH_EEENS5_IJSH_SB_EEEEEEEvNS4_8identityENS4_13SM90_TMA_LOADES1A_vS1B_EENS_8epilogue10collective18CollectiveEpilogueINS1E_23Sm100TmaWarpSpecializedILi4ELi2ELi16ELb1ELb0EEEJSI_NS5_IJNST_ISF_SB_EENST_ISH_SB_EEEEESJ_SK_SJ_SK_NS1E_6fusion15FusionCallbacksIS1I_NS1M_17LinearCombinationISJ_fSJ_fLNS_15FloatRoundStyleE2EEESI_S1L_JEEENS4_5SM1004TMEM4LOAD26SM100_TMEM_LOAD_16dp256b4xES1C_S1A_NS4_17SM75_U32x4_LDSM_NENS4_14SM90_TMA_STOREES1A_NS4_17SM90_U32x4_STSM_NENS4_39AutoVectorizingCopyWithAssumedAlignmentILi128EEEEEEvvEEEEvNT_6ParamsE,"ax",@progbits
	.align	128
.text._ZN7cutlass13device_kernelINS_4gemm6kernel13GemmUniversalIN4cute5tupleIJiiiiEEENS1_10collective13CollectiveMmaINS1_35MainloopSm100TmaUmmaWarpSpecializedILi17ELi2ELi4ENS5_IJNS4_1CILi1EEENSA_ILi8EEESB_EEEEENS5_IJNSA_ILi64EEENSA_ILi128EEENSA_ILi32EEEEEENS_10bfloat16_tENS5_IJlSB_lEEESJ_SK_NS4_8TiledMMAINS4_8MMA_AtomIJNS4_20SM100_MMA_F16BF16_SSISJ_SJ_fLi64ELi128ELNS4_4UMMA5MajorE0ELSP_0ELNSO_7ScaleInE0ELSQ_0EEEEEENS4_6LayoutINS5_IJSB_SB_SB_EEENS5_IJNSA_ILi0EEESV_SV_EEEEENS5_IJNS4_10UnderscoreESY_SY_EEEEENS4_23SM90_TMA_LOAD_MULTICASTENS4_14ComposedLayoutINS4_7SwizzleILi2ELi4ELi3EEENS4_18smem_ptr_flag_bitsILi16EEENST_INS5_IJSC_SH_EEENS5_IJSH_SB_EEEEEEEvNS4_8identityENS4_13SM90_TMA_LOADES1A_vS1B_EENS_8epilogue10collective18CollectiveEpilogueINS1E_23Sm100TmaWarpSpecializedILi4ELi2ELi16ELb1ELb0EEEJSI_NS5_IJNST_ISF_SB_EENST_ISH_SB_EEEEESJ_SK_SJ_SK_NS1E_6fusion15FusionCallbacksIS1I_NS1M_17LinearCombinationISJ_fSJ_fLNS_15FloatRoundStyleE2EEESI_S1L_JEEENS4_5SM1004TMEM4LOAD26SM100_TMEM_LOAD_16dp256b4xES1C_S1A_NS4_17SM75_U32x4_LDSM_NENS4_14SM90_TMA_STOREES1A_NS4_17SM90_U32x4_STSM_NENS4_39AutoVectorizingCopyWithAssumedAlignmentILi128EEEEEEvvEEEEvNT_6ParamsE:
        .type           _ZN7cutlass13device_kernelINS_4gemm6kernel13GemmUniversalIN4cute5tupleIJiiiiEEENS1_10collective13CollectiveMmaINS1_35MainloopSm100TmaUmmaWarpSpecializedILi17ELi2ELi4ENS5_IJNS4_1CILi1EEENSA_ILi8EEESB_EEEEENS5_IJNSA_ILi64EEENSA_ILi128EEENSA_ILi32EEEEEENS_10bfloat16_tENS5_IJlSB_lEEESJ_SK_NS4_8TiledMMAINS4_8MMA_AtomIJNS4_20SM100_MMA_F16BF16_SSISJ_SJ_fLi64ELi128ELNS4_4UMMA5MajorE0ELSP_0ELNSO_7ScaleInE0ELSQ_0EEEEEENS4_6LayoutINS5_IJSB_SB_SB_EEENS5_IJNSA_ILi0EEESV_SV_EEEEENS5_IJNS4_10UnderscoreESY_SY_EEEEENS4_23SM90_TMA_LOAD_MULTICASTENS4_14ComposedLayoutINS4_7SwizzleILi2ELi4ELi3EEENS4_18smem_ptr_flag_bitsILi16EEENST_INS5_IJSC_SH_EEENS5_IJSH_SB_EEEEEEEvNS4_8identityENS4_13SM90_TMA_LOADES1A_vS1B_EENS_8epilogue10collective18CollectiveEpilogueINS1E_23Sm100TmaWarpSpecializedILi4ELi2ELi16ELb1ELb0EEEJSI_NS5_IJNST_ISF_SB_EENST_ISH_SB_EEEEESJ_SK_SJ_SK_NS1E_6fusion15FusionCallbacksIS1I_NS1M_17LinearCombinationISJ_fSJ_fLNS_15FloatRoundStyleE2EEESI_S1L_JEEENS4_5SM1004TMEM4LOAD26SM100_TMEM_LOAD_16dp256b4xES1C_S1A_NS4_17SM75_U32x4_LDSM_NENS4_14SM90_TMA_STOREES1A_NS4_17SM90_U32x4_STSM_NENS4_39AutoVectorizingCopyWithAssumedAlignmentILi128EEEEEEvvEEEEvNT_6ParamsE,@function
        .size           _ZN7cutlass13device_kernelINS_4gemm6kernel13GemmUniversalIN4cute5tupleIJiiiiEEENS1_10collective13CollectiveMmaINS1_35MainloopSm100TmaUmmaWarpSpecializedILi17ELi2ELi4ENS5_IJNS4_1CILi1EEENSA_ILi8EEESB_EEEEENS5_IJNSA_ILi64EEENSA_ILi128EEENSA_ILi32EEEEEENS_10bfloat16_tENS5_IJlSB_lEEESJ_SK_NS4_8TiledMMAINS4_8MMA_AtomIJNS4_20SM100_MMA_F16BF16_SSISJ_SJ_fLi64ELi128ELNS4_4UMMA5MajorE0ELSP_0ELNSO_7ScaleInE0ELSQ_0EEEEEENS4_6LayoutINS5_IJSB_SB_SB_EEENS5_IJNSA_ILi0EEESV_SV_EEEEENS5_IJNS4_10UnderscoreESY_SY_EEEEENS4_23SM90_TMA_LOAD_MULTICASTENS4_14ComposedLayoutINS4_7SwizzleILi2ELi4ELi3EEENS4_18smem_ptr_flag_bitsILi16EEENST_INS5_IJSC_SH_EEENS5_IJSH_SB_EEEEEEEvNS4_8identityENS4_13SM90_TMA_LOADES1A_vS1B_EENS_8epilogue10collective18CollectiveEpilogueINS1E_23Sm100TmaWarpSpecializedILi4ELi2ELi16ELb1ELb0EEEJSI_NS5_IJNST_ISF_SB_EENST_ISH_SB_EEEEESJ_SK_SJ_SK_NS1E_6fusion15FusionCallbacksIS1I_NS1M_17LinearCombinationISJ_fSJ_fLNS_15FloatRoundStyleE2EEESI_S1L_JEEENS4_5SM1004TMEM4LOAD26SM100_TMEM_LOAD_16dp256b4xES1C_S1A_NS4_17SM75_U32x4_LDSM_NENS4_14SM90_TMA_STOREES1A_NS4_17SM90_U32x4_STSM_NENS4_39AutoVectorizingCopyWithAssumedAlignmentILi128EEEEEEvvEEEEvNT_6ParamsE,(.L_x_223 - _ZN7cutlass13device_kernelINS_4gemm6kernel13GemmUniversalIN4cute5tupleIJiiiiEEENS1_10collective13CollectiveMmaINS1_35MainloopSm100TmaUmmaWarpSpecializedILi17ELi2ELi4ENS5_IJNS4_1CILi1EEENSA_ILi8EEESB_EEEEENS5_IJNSA_ILi64EEENSA_ILi128EEENSA_ILi32EEEEEENS_10bfloat16_tENS5_IJlSB_lEEESJ_SK_NS4_8TiledMMAINS4_8MMA_AtomIJNS4_20SM100_MMA_F16BF16_SSISJ_SJ_fLi64ELi128ELNS4_4UMMA5MajorE0ELSP_0ELNSO_7ScaleInE0ELSQ_0EEEEEENS4_6LayoutINS5_IJSB_SB_SB_EEENS5_IJNSA_ILi0EEESV_SV_EEEEENS5_IJNS4_10UnderscoreESY_SY_EEEEENS4_23SM90_TMA_LOAD_MULTICASTENS4_14ComposedLayoutINS4_7SwizzleILi2ELi4ELi3EEENS4_18smem_ptr_flag_bitsILi16EEENST_INS5_IJSC_SH_EEENS5_IJSH_SB_EEEEEEEvNS4_8identityENS4_13SM90_TMA_LOADES1A_vS1B_EENS_8epilogue10collective18CollectiveEpilogueINS1E_23Sm100TmaWarpSpecializedILi4ELi2ELi16ELb1ELb0EEEJSI_NS5_IJNST_ISF_SB_EENST_ISH_SB_EEEEESJ_SK_SJ_SK_NS1E_6fusion15FusionCallbacksIS1I_NS1M_17LinearCombinationISJ_fSJ_fLNS_15FloatRoundStyleE2EEESI_S1L_JEEENS4_5SM1004TMEM4LOAD26SM100_TMEM_LOAD_16dp256b4xES1C_S1A_NS4_17SM75_U32x4_LDSM_NENS4_14SM90_TMA_STOREES1A_NS4_17SM90_U32x4_STSM_NENS4_39AutoVectorizingCopyWithAssumedAlignmentILi128EEEEEEvvEEEEvNT_6ParamsE)
        .other          _ZN7cutlass13device_kernelINS_4gemm6kernel13GemmUniversalIN4cute5tupleIJiiiiEEENS1_10collective13CollectiveMmaINS1_35MainloopSm100TmaUmmaWarpSpecializedILi17ELi2ELi4ENS5_IJNS4_1CILi1EEENSA_ILi8EEESB_EEEEENS5_IJNSA_ILi64EEENSA_ILi128EEENSA_ILi32EEEEEENS_10bfloat16_tENS5_IJlSB_lEEESJ_SK_NS4_8TiledMMAINS4_8MMA_AtomIJNS4_20SM100_MMA_F16BF16_SSISJ_SJ_fLi64ELi128ELNS4_4UMMA5MajorE0ELSP_0ELNSO_7ScaleInE0ELSQ_0EEEEEENS4_6LayoutINS5_IJSB_SB_SB_EEENS5_IJNSA_ILi0EEESV_SV_EEEEENS5_IJNS4_10UnderscoreESY_SY_EEEEENS4_23SM90_TMA_LOAD_MULTICASTENS4_14ComposedLayoutINS4_7SwizzleILi2ELi4ELi3EEENS4_18smem_ptr_flag_bitsILi16EEENST_INS5_IJSC_SH_EEENS5_IJSH_SB_EEEEEEEvNS4_8identityENS4_13SM90_TMA_LOADES1A_vS1B_EENS_8epilogue10collective18CollectiveEpilogueINS1E_23Sm100TmaWarpSpecializedILi4ELi2ELi16ELb1ELb0EEEJSI_NS5_IJNST_ISF_SB_EENST_ISH_SB_EEEEESJ_SK_SJ_SK_NS1E_6fusion15FusionCallbacksIS1I_NS1M_17LinearCombinationISJ_fSJ_fLNS_15FloatRoundStyleE2EEESI_S1L_JEEENS4_5SM1004TMEM4LOAD26SM100_TMEM_LOAD_16dp256b4xES1C_S1A_NS4_17SM75_U32x4_LDSM_NENS4_14SM90_TMA_STOREES1A_NS4_17SM90_U32x4_STSM_NENS4_39AutoVectorizingCopyWithAssumedAlignmentILi128EEEEEEvvEEEEvNT_6ParamsE,@"STO_CUDA_ENTRY STV_DEFAULT"
_ZN7cutlass13device_kernelINS_4gemm6kernel13GemmUniversalIN4cute5tupleIJiiiiEEENS1_10collective13CollectiveMmaINS1_35MainloopSm100TmaUmmaWarpSpecializedILi17ELi2ELi4ENS5_IJNS4_1CILi1EEENSA_ILi8EEESB_EEEEENS5_IJNSA_ILi64EEENSA_ILi128EEENSA_ILi32EEEEEENS_10bfloat16_tENS5_IJlSB_lEEESJ_SK_NS4_8TiledMMAINS4_8MMA_AtomIJNS4_20SM100_MMA_F16BF16_SSISJ_SJ_fLi64ELi128ELNS4_4UMMA5MajorE0ELSP_0ELNSO_7ScaleInE0ELSQ_0EEEEEENS4_6LayoutINS5_IJSB_SB_SB_EEENS5_IJNSA_ILi0EEESV_SV_EEEEENS5_IJNS4_10UnderscoreESY_SY_EEEEENS4_23SM90_TMA_LOAD_MULTICASTENS4_14ComposedLayoutINS4_7SwizzleILi2ELi4ELi3EEENS4_18smem_ptr_flag_bitsILi16EEENST_INS5_IJSC_SH_EEENS5_IJSH_SB_EEEEEEEvNS4_8identityENS4_13SM90_TMA_LOADES1A_vS1B_EENS_8epilogue10collective18CollectiveEpilogueINS1E_23Sm100TmaWarpSpecializedILi4ELi2ELi16ELb1ELb0EEEJSI_NS5_IJNST_ISF_SB_EENST_ISH_SB_EEEEESJ_SK_SJ_SK_NS1E_6fusion15FusionCallbacksIS1I_NS1M_17LinearCombinationISJ_fSJ_fLNS_15FloatRoundStyleE2EEESI_S1L_JEEENS4_5SM1004TMEM4LOAD26SM100_TMEM_LOAD_16dp256b4xES1C_S1A_NS4_17SM75_U32x4_LDSM_NENS4_14SM90_TMA_STOREES1A_NS4_17SM90_U32x4_STSM_NENS4_39AutoVectorizingCopyWithAssumedAlignmentILi128EEEEEEvvEEEEvNT_6ParamsE:
[----:B------:R-:W1:Y:S01]  /*0000*/  LDC R1, c[0x0][0x37c] ;  /* 0x0000df00ff017b82 */ /* 0x000e620000000800 */
[----:B------:R-:W2:Y:S01]  /*0010*/  S2R R57, SR_TID.X ;  /* 0x0000000000397919 */ /* 0x000ea20000002100 */
[----:B------:R-:W3:Y:S01]  /*0020*/  LDCU.64 UR8, c[0x0][0x890] ;  /* 0x00011200ff0877ac */ /* 0x000ee20008000a00 */
[----:B------:R-:W-:Y:S02]  /*0030*/  PRMT R45, RZ, 0x7610, R45 ;  /* 0x00007610ff2d7816 */ /* 0x000fe4000000002d */
[----:B------:R-:W-:Y:S01]  /*0040*/  ELECT P3, URZ, PT ;  /* 0x0000000000ff782f */ /* 0x000fe20003860000 */
[----:B---3--:R-:W-:-:S04]  /*0050*/  UISETP.NE.U32.AND UP0, UPT, UR8, URZ, UPT ;  /* 0x000000ff0800728c */ /* 0x008fc8000bf05070 */
[----:B------:R-:W-:Y:S01]  /*0060*/  UISETP.NE.AND.EX UP0, UPT, UR9, URZ, UPT, UP0 ;  /* 0x000000ff0900728c */ /* 0x000fe2000bf05300 */
[----:B--2---:R-:W-:-:S05]  /*0070*/  SHF.R.U32.HI R46, RZ, 0x5, R57 ;  /* 0x00000005ff2e7819 */ /* 0x004fca0000011639 */
[----:B------:R-:W2:Y:S02]  /*0080*/  SHFL.IDX PT, R0, R46, RZ, 0x1f ;  /* 0x00001fff2e007589 */ /* 0x000ea400000e0000 */
[----:B--2---:R-:W-:Y:S01]  /*0090*/  R2UR UR17, R0 ;  /* 0x00000000001172ca */ /* 0x004fe200000e0000 */
[----:B-1----:R-:W-:-:S14]  /*00a0*/  BRA.U UP0, `(.L_x_0) ;  /* 0x0000000100307547 */ /* 0x002fdc000b800000 */
[----:B------:R-:W1:Y:S02]  /*00b0*/  LDCU.64 UR4, c[0x0][0x888] ;  /* 0x00011100ff0477ac */ /* 0x000e640008000a00 */
[----:B-1----:R-:W-:-:S04]  /*00c0*/  UISETP.NE.U32.AND UP0, UPT, UR4, URZ, UPT ;  /* 0x000000ff0400728c */ /* 0x002fc8000bf05070 */
[----:B------:R-:W-:-:S09]  /*00d0*/  UISETP.NE.AND.EX UP0, UPT, UR5, URZ, UPT, UP0 ;  /* 0x000000ff0500728c */ /* 0x000fd2000bf05300 */
[----:B------:R-:W-:Y:S05]  /*00e0*/  BRA.U !UP0, `(.L_x_1) ;  /* 0x0000000108147547 */ /* 0x000fea000b800000 */
[----:B------:R-:W1:Y:S01]  /*00f0*/  LDC.64 R2, c[0x0][0x888] ;  /* 0x00022200ff027b82 */ /* 0x000e620000000a00 */
[----:B------:R-:W1:Y:S02]  /*0100*/  LDCU.64 UR4, c[0x0][0x358] ;  /* 0x00006b00ff0477ac */ /* 0x000e640008000a00 */
[----:B-1----:R1:W5:Y:S01]  /*0110*/  LDG.E R27, desc[UR4][R2.64] ;  /* 0x00000004021b7981 */ /* 0x002362000c1e1900 */
[----:B------:R-:W-:Y:S01]  /*0120*/  HFMA2 R45, -RZ, RZ, 0, 5.9604644775390625e-08 ;  /* 0x00000001ff2d7431 */ /* 0x000fe200000001ff */
[----:B------:R-:W-:Y:S05]  /*0130*/  BRA `(.L_x_0) ;  /* 0x00000000000c7947 */ /* 0x000fea0003800000 */
.L_x_1:
[----:B------:R-:W1:Y:S01]  /*0140*/  LDCU UR4, c[0x0][0x880] ;  /* 0x00011000ff0477ac */ /* 0x000e620008000800 */
[----:B------:R-:W-:Y:S01]  /*0150*/  HFMA2 R45, -RZ, RZ, 0, 5.9604644775390625e-08 ;  /* 0x00000001ff2d7431 */ /* 0x000fe200000001ff */
[----:B-1----:R-:W-:-:S07]  /*0160*/  MOV R27, UR4 ;  /* 0x00000004001b7c02 */ /* 0x002fce0008000f00 */
.L_x_0:
[----:B------:R-:W2:Y:S02]  /*0170*/  LDCU.64 UR4, c[0x0][0x8b0] ;  /* 0x00011600ff0477ac */ /* 0x000ea40008000a00 */
[----:B--2---:R-:W-:-:S04]  /*0180*/  UISETP.NE.U32.AND UP0, UPT, UR4, URZ, UPT ;  /* 0x000000ff0400728c */ /* 0x004fc8000bf05070 */
[----:B------:R-:W-:-:S09]  /*0190*/  UISETP.NE.AND.EX UP0, UPT, UR5, URZ, UPT, UP0 ;  /* 0x000000ff0500728c */ /* 0x000fd2000bf05300 */
[----:B------:R-:W-:Y:S05]  /*01a0*/  BRA.U UP0, `(.L_x_2) ;  /* 0x0000000100287547 */ /* 0x000fea000b800000 */
[----:B------:R-:W2:Y:S02]  /*01b0*/  LDCU.64 UR4, c[0x0][0x8a8] ;  /* 0x00011500ff0477ac */ /* 0x000ea40008000a00 */
[----:B--2---:R-:W-:-:S04]  /*01c0*/  UISETP.NE.U32.AND UP0, UPT, UR4, URZ, UPT ;  /* 0x000000ff0400728c */ /* 0x004fc8000bf05070 */
[----:B------:R-:W-:-:S09]  /*01d0*/  UISETP.NE.AND.EX UP0, UPT, UR5, URZ, UPT, UP0 ;  /* 0x000000ff0500728c */ /* 0x000fd2000bf05300 */
[----:B------:R-:W-:Y:S05]  /*01e0*/  BRA.U !UP0, `(.L_x_3) ;  /* 0x0000000108107547 */ /* 0x000fea000b800000 */
[----:B------:R-:W2:Y:S01]  /*01f0*/  LDC.64 R24, c[0x0][0x8a8] ;  /* 0x00022a00ff187b82 */ /* 0x000ea20000000a00 */
[----:B------:R-:W2:Y:S02]  /*0200*/  LDCU.64 UR4, c[0x0][0x358] ;  /* 0x00006b00ff0477ac */ /* 0x000ea40008000a00 */
[----:B--2---:R2:W5:Y:S01]  /*0210*/  LDG.E R24, desc[UR4][R24.64] ;  /* 0x0000000418187981 */ /* 0x004562000c1e1900 */
[----:B------:R-:W-:Y:S05]  /*0220*/  BRA `(.L_x_2) ;  /* 0x0000000000087947 */ /* 0x000fea0003800000 */
.L_x_3:
[----:B------:R-:W2:Y:S02]  /*0230*/  LDCU UR4, c[0x0][0x8a0] ;  /* 0x00011400ff0477ac */ /* 0x000ea40008000800 */
[----:B--2---:R-:W-:Y:S02]  /*0240*/  MOV R24, UR4 ;  /* 0x0000000400187c02 */ /* 0x004fe40008000f00 */
.L_x_2:
[----:B------:R-:W-:Y:S01]  /*0250*/  IMAD.U32 R0, RZ, RZ, UR17 ;  /* 0x00000011ff007e24 */ /* 0x000fe2000f8e00ff */
[----:B------:R-:W-:Y:S04]  /*0260*/  BSSY.RECONVERGENT B0, `(.L_x_4) ;  /* 0x000000c000007945 */ /* 0x000fe80003800200 */
[C---:B------:R-:W-:Y:S02]  /*0270*/  ISETP.NE.OR P1, PT, R0.reuse, 0x1, !P3 ;  /* 0x000000010000780c */ /* 0x040fe40005f25670 */
[----:B------:R-:W-:-:S11]  /*0280*/  ISETP.NE.OR P0, PT, R0, 0x3, !P3 ;  /* 0x000000030000780c */ /* 0x000fd60005f05670 */
[----:B------:R-:W-:Y:S05]  /*0290*/  @P1 BRA `(.L_x_5) ;  /* 0x0000000000201947 */ /* 0x000fea0003800000 */
[----:B------:R-:W3:Y:S02]  /*02a0*/  LDCU.64 UR4, c[0x0][0x348] ;  /* 0x00006900ff0477ac */ /* 0x000ee40008000a00 */
[----:B---3--:R-:W-:Y:S02]  /*02b0*/  UIADD3 UR6, UP1, UPT, UR4, 0x80, URZ ;  /* 0x0000008004067890 */ /* 0x008fe4000ff3e0ff */
[----:B------:R-:W-:Y:S02]  /*02c0*/  UIADD3 UR4, UP0, UPT, UR4, 0x180, URZ ;  /* 0x0000018004047890 */ /* 0x000fe4000ff1e0ff */
[----:B------:R-:W-:Y:S02]  /*02d0*/  UIADD3.X UR7, UPT, UPT, URZ, UR5, URZ, UP1, !UPT ;  /* 0x00000005ff077290 */ /* 0x000fe40008ffe4ff */
[----:B------:R-:W-:-:S07]  /*02e0*/  UIADD3.X UR5, UPT, UPT, URZ, UR5, URZ, UP0, !UPT ;  /* 0x00000005ff057290 */ /* 0x000fce00087fe4ff */
[----:B------:R3:W-:Y:S02]  /*02f0*/  UTMACCTL.PF [UR6] ;  /* 0x00000000060079b9 */ /* 0x0007e40008040000 */
[----:B------:R3:W-:Y:S02]  /*0300*/  UTMACCTL.PF [UR4] ;  /* 0x00000000040079b9 */ /* 0x0007e40008040000 */
[----:B---3--:R-:W-:Y:S01]  /*0310*/  NOP ;  /* 0x0000000000007918 */ /* 0x008fe20000000000 */
.L_x_5:
[----:B------:R-:W-:Y:S05]  /*0320*/  BSYNC.RECONVERGENT B0 ;  /* 0x0000000000007941 */ /* 0x000fea0003800200 */
.L_x_4:
[----:B------:R-:W-:Y:S04]  /*0330*/  BSSY.RECONVERGENT B0, `(.L_x_6) ;  /* 0x000000a000007945 */ /* 0x000fe80003800200 */
        /* <DEDUP_REMOVED lines=9> */
.L_x_7:
[----:B------:R-:W-:Y:S05]  /*03d0*/  BSYNC.RECONVERGENT B0 ;  /* 0x0000000000007941 */ /* 0x000fea0003800200 */
.L_x_6:
[----:B------:R-:W3:Y:S01]  /*03e0*/  LDCU.64 UR4, c[0x0][0x888] ;  /* 0x00011100ff0477ac */ /* 0x000ee20008000a00 */
[----:B------:R-:W-:Y:S02]  /*03f0*/  UISETP.EQ.U32.AND UP1, UPT, UR8, URZ, UPT ;  /* 0x000000ff0800728c */ /* 0x000fe4000bf22070 */
[----:B------:R-:W-:Y:S02]  /*0400*/  UPLOP3.LUT UP3, UPT, UPT, UPT, UPT, 0x80, 0x8 ;  /* 0x000000000008789c */ /* 0x000fe40003f6f070 */
[----:B---3--:R-:W-:-:S04]  /*0410*/  UISETP.NE.U32.AND UP0, UPT, UR4, URZ, UPT ;  /* 0x000000ff0400728c */ /* 0x008fc8000bf05070 */
[----:B------:R-:W-:-:S04]  /*0420*/  UISETP.NE.AND.EX UP0, UPT, UR5, URZ, UPT, UP0 ;  /* 0x000000ff0500728c */ /* 0x000fc8000bf05300 */
[----:B------:R-:W-:-:S04]  /*0430*/  UISETP.EQ.OR.EX UP2, UPT, UR9, URZ, !UP0, UP1 ;  /* 0x000000ff0900728c */ /* 0x000fc8000c742710 */
[----:B------:R-:W-:-:S06]  /*0440*/  UP2UR UR4, UPR, URZ, 0x4 ;  /* 0x00000004ff047883 */ /* 0x000fcc0008000000 */
[----:B------:R-:W-:Y:S01]  /*0450*/  MOV R49, UR4 ;  /* 0x0000000400317c02 */ /* 0x000fe20008000f00 */
[----:B------:R-:W-:Y:S06]  /*0460*/  BRA.U !UP2, `(.L_x_8) ;  /* 0x000000010a207547 */ /* 0x000fec000b800000 */
[----:B------:R-:W-:Y:S01]  /*0470*/  UISETP.NE.U32.AND UP1, UPT, UR8, URZ, UPT ;  /* 0x000000ff0800728c */ /* 0x000fe2000bf25070 */
[----:B-----5:R-:W-:Y:S01]  /*0480*/  FSETP.NEU.AND P0, PT, R27, RZ, PT ;  /* 0x000000ff1b00720b */ /* 0x020fe20003f0d000 */
[----:B------:R-:W-:Y:S02]  /*0490*/  USEL UR4, URZ, 0xffffffff, UP0 ;  /* 0xffffffffff047887 */ /* 0x000fe40008000000 */
[----:B------:R-:W-:-:S10]  /*04a0*/  UISETP.NE.AND.EX UP1, UPT, UR9, URZ, UPT, UP1 ;  /* 0x000000ff0900728c */ /* 0x000fd4000bf25310 */
[----:B------:R-:W-:Y:S01]  /*04b0*/  VOTEU.ANY UP0, P0 ;  /* 0x0000000000ff7886 */ /* 0x000fe20000000100 */
[----:B------:R-:W-:-:S04]  /*04c0*/  @!UP1 USEL UR4, URZ, 0xffffffff, UP0 ;  /* 0xffffffffff049887 */ /* 0x000fc80008000000 */
[----:B------:R-:W-:-:S04]  /*04d0*/  ULOP3.LUT UR4, UR4, 0x1, URZ, 0xc0, !UPT ;  /* 0x0000000104047892 */ /* 0x000fc8000f8ec0ff */
[----:B------:R-:W-:-:S11]  /*04e0*/  UISETP.NE.U32.AND UP3, UPT, UR4, 0x1, UPT ;  /* 0x000000010400788c */ /* 0x000fd6000bf65070 */
.L_x_8:
[----:B-1----:R-:W1:Y:S01]  /*04f0*/  SHFL.IDX PT, R2, R46, RZ, 0x1f ;  /* 0x00001fff2e027589 */ /* 0x002e6200000e0000 */
[----:B------:R-:W-:-:S04]  /*0500*/  UISETP.NE.AND UP0, UPT, UR17, 0x2, UPT ;  /* 0x000000021100788c */ /* 0x000fc8000bf05270 */
[----:B------:R-:W-:Y:S01]  /*0510*/  USEL UR48, URZ, 0x1, UP0 ;  /* 0x00000001ff307887 */ /* 0x000fe20008000000 */
[----:B-1----:R-:W-:-:S13]  /*0520*/  ISETP.NE.AND P0, PT, R2, RZ, PT ;  /* 0x000000ff0200720c */ /* 0x002fda0003f05270 */
[----:B------:R-:W-:Y:S05]  /*0530*/  @P0 BRA `(.L_x_9) ;  /* 0x0000000000cc0947 */ /* 0x000fea0003800000 */
[----:B------:R-:W-:Y:S01]  /*0540*/  ELECT P0, URZ, PT ;  /* 0x0000000000ff782f */ /* 0x000fe20003800000 */
[----:B------:R-:W-:-:S12]  /*0550*/  BSSY.RECONVERGENT B0, `(.L_x_9) ;  /* 0x0000031000007945 */ /* 0x000fd80003800200 */
[----:B------:R-:W-:Y:S05]  /*0560*/  @!P0 BRA `(.L_x_10) ;  /* 0x0000000000bc8947 */ /* 0x000fea0003800000 */
[----:B------:R-:W1:Y:S01]  /*0570*/  S2UR UR4, SR_CgaCtaId ;  /* 0x00000000000479c3 */ /* 0x000e620000008800 */
[----:B------:R-:W-:Y:S01]  /*0580*/  UMOV UR5, 0x400 ;  /* 0x0000040000057882 */ /* 0x000fe20000000000 */
[----:B------:R-:W-:Y:S01]  /*0590*/  UMOV UR8, 0x1 ;  /* 0x0000000100087882 */ /* 0x000fe20000000000 */
[----:B------:R-:W-:Y:S01]  /*05a0*/  UMOV UR6, 0x8 ;  /* 0x0000000800067882 */ /* 0x000fe20000000000 */
[----:B------:R-:W-:-:S04]  /*05b0*/  UIADD3 UR8, UPT, UPT, -UR8, 0x100000, URZ ;  /* 0x0010000008087890 */ /* 0x000fc8000fffe1ff */
[----:B------:R-:W-:Y:S02]  /*05c0*/  USHF.L.U32 UR9, UR8, 0xb, URZ ;  /* 0x0000000b08097899 */ /* 0x000fe400080006ff */
[----:B------:R-:W-:Y:S02]  /*05d0*/  USHF.L.U32 UR8, UR8, 0x1, URZ ;  /* 0x0000000108087899 */ /* 0x000fe400080006ff */
[----:B------:R-:W-:-:S04]  /*05e0*/  UIADD3 UR6, UPT, UPT, -UR6, 0x100000, URZ ;  /* 0x0010000006067890 */ /* 0x000fc8000fffe1ff */
[----:B------:R-:W-:Y:S02]  /*05f0*/  USHF.L.U32 UR7, UR6, 0xb, URZ ;  /* 0x0000000b06077899 */ /* 0x000fe400080006ff */
[----:B------:R-:W-:Y:S02]  /*0600*/  USHF.L.U32 UR6, UR6, 0x1, URZ ;  /* 0x0000000106067899 */ /* 0x000fe400080006ff */
[----:B-1----:R-:W-:Y:S01]  /*0610*/  ULEA UR4, UR4, UR5, 0x18 ;  /* 0x0000000504047291 */ /* 0x002fe2000f8ec0ff */
[----:B------:R-:W1:Y:S11]  /*0620*/  FENCE.VIEW.ASYNC.S ;  /* 0x00000000000073c6 */ /* 0x000e760000000000 */
[----:B-1----:R1:W3:Y:S01]  /*0630*/  SYNCS.EXCH.64 URZ, [UR4], UR8 ;  /* 0x0000000804ff75b2 */ /* 0x0022e20008000100 */
[----:B------:R1:W4:Y:S01]  /*0640*/  SYNCS.EXCH.64 URZ, [UR4+0x88], UR6 ;  /* 0x0000880604ff75b2 */ /* 0x0003220008000100 */
[----:B------:R1:W1:Y:S01]  /*0650*/  SYNCS.EXCH.64 URZ, [UR4+0x8], UR8 ;  /* 0x0000080804ff75b2 */ /* 0x0002620008000100 */
        /* <DEDUP_REMOVED lines=31> */
[----:B---34-:R-:W-:Y:S01]  /*0850*/  NOP ;  /* 0x0000000000007918 */ /* 0x018fe20000000000 */
.L_x_10:
[----:B-1----:R-:W-:Y:S05]  /*0860*/  BSYNC.RECONVERGENT B0 ;  /* 0x0000000000007941 */ /* 0x002fea0003800200 */
.L_x_9:
[----:B------:R-:W1:Y:S01]  /*0870*/  SHFL.IDX PT, R2, R46, RZ, 0x1f ;  /* 0x00001fff2e027589 */ /* 0x000e6200000e0000 */
[----:B------:R-:W-:Y:S01]  /*0880*/  NOP ;  /* 0x0000000000007918 */ /* 0x000fe20000000000 */
[----:B-1----:R-:W-:-:S13]  /*0890*/  ISETP.NE.AND P0, PT, R2, 0x1, PT ;  /* 0x000000010200780c */ /* 0x002fda0003f05270 */
[----:B------:R-:W-:Y:S05]  /*08a0*/  @P0 BRA `(.L_x_11) ;  /* 0x0000000000580947 */ /* 0x000fea0003800000 */
        /* <DEDUP_REMOVED lines=9> */
[----:B------:R-:W-:Y:S01]  /*0940*/  USHF.L.U32 UR6, UR6, 0x1, URZ ;  /* 0x0000000106067899 */ /* 0x000fe200080006ff */
[----:B------:R-:W-:Y:S01]  /*0950*/  ELECT P0, URZ, PT ;  /* 0x0000000000ff782f */ /* 0x000fe20003800000 */
[----:B-1----:R-:W-:Y:S01]  /*0960*/  ULEA UR4, UR4, UR5, 0x18 ;  /* 0x0000000504047291 */ /* 0x002fe2000f8ec0ff */
[----:B------:R-:W1:Y:S11]  /*0970*/  FENCE.VIEW.ASYNC.S ;  /* 0x00000000000073c6 */ /* 0x000e760000000000 */
[----:B-1----:R1:W3:Y:S01]  /*0980*/  SYNCS.EXCH.64 URZ, [UR4+0x110], UR8 ;  /* 0x0001100804ff75b2 */ /* 0x0022e20008000100 */
[----:B------:R1:W4:Y:S01]  /*0990*/  SYNCS.EXCH.64 URZ, [UR4+0x130], UR6 ;  /* 0x0001300604ff75b2 */ /* 0x0003220008000100 */
[----:B------:R1:W1:Y:S01]  /*09a0*/  SYNCS.EXCH.64 URZ, [UR4+0x118], UR8 ;  /* 0x0001180804ff75b2 */ /* 0x0002620008000100 */
[----:B------:R1:W1:Y:S01]  /*09b0*/  SYNCS.EXCH.64 URZ, [UR4+0x138], UR6 ;  /* 0x0001380604ff75b2 */ /* 0x0002620008000100 */
[----:B------:R1:W1:Y:S01]  /*09c0*/  SYNCS.EXCH.64 URZ, [UR4+0x120], UR8 ;  /* 0x0001200804ff75b2 */ /* 0x0002620008000100 */
[----:B------:R1:W1:Y:S01]  /*09d0*/  SYNCS.EXCH.64 URZ, [UR4+0x140], UR6 ;  /* 0x0001400604ff75b2 */ /* 0x0002620008000100 */
[----:B------:R1:W1:Y:S01]  /*09e0*/  SYNCS.EXCH.64 URZ, [UR4+0x128], UR8 ;  /* 0x0001280804ff75b2 */ /* 0x0002620008000100 */
[----:B------:R1:W1:Y:S01]  /*09f0*/  SYNCS.EXCH.64 URZ, [UR4+0x148], UR6 ;  /* 0x0001480604ff75b2 */ /* 0x0002620008000100 */
[----:B------:R-:W-:Y:S01]  /*0a00*/  NOP ;  /* 0x0000000000007918 */ /* 0x000fe20000000000 */
.L_x_11:
[----:B------:R-:W2:Y:S01]  /*0a10*/  SHFL.IDX PT, R2, R46, RZ, 0x1f ;  /* 0x00001fff2e027589 */ /* 0x000ea200000e0000 */
[----:B------:R-:W-:Y:S01]  /*0a20*/  NOP ;  /* 0x0000000000007918 */ /* 0x000fe20000000000 */
[----:B--2---:R-:W-:-:S13]  /*0a30*/  ISETP.NE.AND P0, PT, R2, 0x3, PT ;  /* 0x000000030200780c */ /* 0x004fda0003f05270 */
[----:B------:R-:W-:Y:S05]  /*0a40*/  @P0 BRA `(.L_x_12) ;  /* 0x0000000000300947 */ /* 0x000fea0003800000 */
[----:B-1----:R-:W1:Y:S01]  /*0a50*/  S2UR UR4, SR_CgaCtaId ;  /* 0x00000000000479c3 */ /* 0x002e620000008800 */
[----:B------:R-:W-:Y:S01]  /*0a60*/  UMOV UR6, 0x400 ;  /* 0x0000040000067882 */ /* 0x000fe20000000000 */
[----:B------:R-:W-:Y:S01]  /*0a70*/  UMOV UR5, 0x20 ;  /* 0x0000002000057882 */ /* 0x000fe20000000000 */
[----:B------:R-:W-:Y:S01]  /*0a80*/  ELECT P0, URZ, PT ;  /* 0x0000000000ff782f */ /* 0x000fe20003800000 */
[----:B-1----:R-:W-:Y:S02]  /*0a90*/  ULEA UR6, UR4, UR6, 0x18 ;  /* 0x0000000604067291 */ /* 0x002fe4000f8ec0ff */
[----:B------:R-:W-:-:S04]  /*0aa0*/  UIADD3 UR4, UPT, UPT, -UR5, 0x100000, URZ ;  /* 0x0010000005047890 */ /* 0x000fc8000fffe1ff */
[----:B------:R-:W-:Y:S02]  /*0ab0*/  USHF.L.U32 UR5, UR4, 0xb, URZ ;  /* 0x0000000b04057899 */ /* 0x000fe400080006ff */
[----:B------:R-:W-:Y:S01]  /*0ac0*/  USHF.L.U32 UR4, UR4, 0x1, URZ ;  /* 0x0000000104047899 */ /* 0x000fe200080006ff */
[----:B------:R-:W1:Y:S11]  /*0ad0*/  FENCE.VIEW.ASYNC.S ;  /* 0x00000000000073c6 */ /* 0x000e760000000000 */
[----:B-1----:R2:W1:Y:S01]  /*0ae0*/  SYNCS.EXCH.64 URZ, [UR6+0x150], UR4 ;  /* 0x0001500406ff75b2 */ /* 0x0024620008000100 */
[----:B------:R2:W1:Y:S02]  /*0af0*/  SYNCS.EXCH.64 URZ, [UR6+0x158], UR4 ;  /* 0x0001580406ff75b2 */ /* 0x0004640008000100 */
[----:B--2---:R-:W-:Y:S01]  /*0b00*/  NOP ;  /* 0x0000000000007918 */ /* 0x004fe20000000000 */
.L_x_12:
[----:B------:R-:W2:Y:S01]  /*0b10*/  SHFL.IDX PT, R2, R46, RZ, 0x1f ;  /* 0x00001fff2e027589 */ /* 0x000ea200000e0000 */
[----:B------:R-:W-:Y:S01]  /*0b20*/  NOP ;  /* 0x0000000000007918 */ /* 0x000fe20000000000 */
[----:B--2---:R-:W-:-:S13]  /*0b30*/  ISETP.NE.AND P0, PT, R2, 0x4, PT ;  /* 0x000000040200780c */ /* 0x004fda0003f05270 */
[----:B------:R-:W-:Y:S05]  /*0b40*/  @P0 BRA `(.L_x_13) ;  /* 0x00000000004c0947 */ /* 0x000fea0003800000 */
[----:B-1----:R-:W1:Y:S01]  /*0b50*/  S2UR UR6, SR_CgaCtaId ;  /* 0x00000000000679c3 */ /* 0x002e620000008800 */
[----:B------:R-:W-:Y:S01]  /*0b60*/  UMOV UR4, 0x720 ;  /* 0x0000072000047882 */ /* 0x000fe20000000000 */
[----:B------:R-:W-:Y:S01]  /*0b70*/  UMOV UR5, 0x400 ;  /* 0x0000040000057882 */ /* 0x000fe20000000000 */
[----:B------:R-:W-:Y:S01]  /*0b80*/  USEL UR4, UR4, 0x620, UP3 ;  /* 0x0000062004047887 */ /* 0x000fe20009800000 */
[----:B------:R-:W-:Y:S01]  /*0b90*/  UMOV UR8, 0x1 ;  /* 0x0000000100087882 */ /* 0x000fe20000000000 */
[----:B------:R-:W-:Y:S01]  /*0ba0*/  ELECT P0, URZ, PT ;  /* 0x0000000000ff782f */ /* 0x000fe20003800000 */
[----:B------:R-:W-:-:S04]  /*0bb0*/  UIADD3 UR8, UPT, UPT, -UR8, 0x100000, URZ ;  /* 0x0010000008087890 */ /* 0x000fc8000fffe1ff */
[----:B------:R-:W-:Y:S02]  /*0bc0*/  USHF.L.U32 UR9, UR8, 0xb, URZ ;  /* 0x0000000b08097899 */ /* 0x000fe400080006ff */
[----:B------:R-:W-:Y:S02]  /*0bd0*/  USHF.L.U32 UR8, UR8, 0x1, URZ ;  /* 0x0000000108087899 */ /* 0x000fe400080006ff */
[----:B-1----:R-:W-:Y:S02]  /*0be0*/  ULEA UR6, UR6, UR5, 0x18 ;  /* 0x0000000506067291 */ /* 0x002fe4000f8ec0ff */
[----:B------:R-:W-:-:S04]  /*0bf0*/  UIADD3 UR4, UPT, UPT, -UR4, 0x100000, URZ ;  /* 0x0010000004047890 */ /* 0x000fc8000fffe1ff */
[----:B------:R-:W-:Y:S02]  /*0c00*/  USHF.L.U32 UR5, UR4, 0xb, URZ ;  /* 0x0000000b04057899 */ /* 0x000fe400080006ff */
[----:B------:R-:W-:Y:S01]  /*0c10*/  USHF.L.U32 UR4, UR4, 0x1, URZ ;  /* 0x0000000104047899 */ /* 0x000fe200080006ff */
[----:B------:R-:W1:Y:S03]  /*0c20*/  FENCE.VIEW.ASYNC.S ;  /* 0x00000000000073c6 */ /* 0x000e660000000000 */
[----:B-1----:R2:W1:Y:S08]  /*0c30*/  SYNCS.EXCH.64 URZ, [UR6+0x160], UR8 ;  /* 0x0001600806ff75b2 */ /* 0x0024700008000100 */
[----:B------:R2:W1:Y:S01]  /*0c40*/  SYNCS.EXCH.64 URZ, [UR6+0x170], UR4 ;  /* 0x0001700406ff75b2 */ /* 0x0004620008000100 */
[----:B------:R2:W1:Y:S01]  /*0c50*/  SYNCS.EXCH.64 URZ, [UR6+0x168], UR8 ;  /* 0x0001680806ff75b2 */ /* 0x0004620008000100 */
[----:B------:R2:W1:Y:S02]  /*0c60*/  SYNCS.EXCH.64 URZ, [UR6+0x178], UR4 ;  /* 0x0001780406ff75b2 */ /* 0x0004640008000100 */
[----:B--2---:R-:W-:Y:S01]  /*0c70*/  NOP ;  /* 0x0000000000007918 */ /* 0x004fe20000000000 */
.L_x_13:
[----:B------:R-:W2:Y:S01]  /*0c80*/  SHFL.IDX PT, R2, R46, RZ, 0x1f ;  /* 0x00001fff2e027589 */ /* 0x000ea200000e0000 */
[----:B------:R-:W-:Y:S01]  /*0c90*/  NOP ;  /* 0x0000000000007918 */ /* 0x000fe20000000000 */
[----:B--2---:R-:W-:-:S13]  /*0ca0*/  ISETP.NE.AND P0, PT, R2, 0x5, PT ;  /* 0x000000050200780c */ /* 0x004fda0003f05270 */
[----:B------:R-:W-:Y:S05]  /*0cb0*/  @P0 BRA `(.L_x_14) ;  /* 0x0000000000580947 */ /* 0x000fea0003800000 */
[----:B-1----:R-:W1:Y:S01]  /*0cc0*/  S2UR UR4, SR_CgaCtaId ;  /* 0x00000000000479c3 */ /* 0x002e620000008800 */
        /* <DEDUP_REMOVED lines=12> */
[----:B-1----:R2:W1:Y:S01]  /*0d90*/  SYNCS.EXCH.64 URZ, [UR4+0x180], UR8 ;  /* 0x0001800804ff75b2 */ /* 0x0024620008000100 */
[----:B------:R2:W1:Y:S01]  /*0da0*/  SYNCS.EXCH.64 URZ, [UR4+0x1a0], UR6 ;  /* 0x0001a00604ff75b2 */ /* 0x0004620008000100 */
[----:B------:R2:W1:Y:S01]  /*0db0*/  SYNCS.EXCH.64 URZ, [UR4+0x188], UR8 ;  /* 0x0001880804ff75b2 */ /* 0x0004620008000100 */
[----:B------:R2:W1:Y:S01]  /*0dc0*/  SYNCS.EXCH.64 URZ, [UR4+0x1a8], UR6 ;  /* 0x0001a80604ff75b2 */ /* 0x0004620008000100 */
[----:B------:R2:W1:Y:S01]  /*0dd0*/  SYNCS.EXCH.64 URZ, [UR4+0x190], UR8 ;  /* 0x0001900804ff75b2 */ /* 0x0004620008000100 */
[----:B------:R2:W1:Y:S01]  /*0de0*/  SYNCS.EXCH.64 URZ, [UR4+0x1b0], UR6 ;  /* 0x0001b00604ff75b2 */ /* 0x0004620008000100 */
[----:B------:R2:W1:Y:S01]  /*0df0*/  SYNCS.EXCH.64 URZ, [UR4+0x198], UR8 ;  /* 0x0001980804ff75b2 */ /* 0x0004620008000100 */
[----:B------:R2:W1:Y:S02]  /*0e00*/  SYNCS.EXCH.64 URZ, [UR4+0x1b8], UR6 ;  /* 0x0001b80604ff75b2 */ /* 0x0004640008000100 */
[----:B--2---:R-:W-:Y:S01]  /*0e10*/  NOP ;  /* 0x0000000000007918 */ /* 0x004fe20000000000 */
.L_x_14:
[----:B------:R-:W2:Y:S01]  /*0e20*/  SHFL.IDX PT, R2, R46, RZ, 0x1f ;  /* 0x00001fff2e027589 */ /* 0x000ea200000e0000 */
[----:B------:R-:W-:Y:S01]  /*0e30*/  NOP ;  /* 0x0000000000007918 */ /* 0x000fe20000000000 */
[----:B--2---:R-:W-:-:S13]  /*0e40*/  ISETP.NE.AND P0, PT, R2, 0x3, PT ;  /* 0x000000030200780c */ /* 0x004fda0003f05270 */
[----:B------:R-:W-:Y:S05]  /*0e50*/  @P0 BRA `(.L_x_15) ;  /* 0x0000000000380947 */ /* 0x000fea0003800000 */
[----:B------:R-:W2:Y:S01]  /*0e60*/  S2UR UR5, SR_CgaCtaId ;  /* 0x00000000000579c3 */ /* 0x000ea20000008800 */
[----:B-1----:R-:W-:Y:S01]  /*0e70*/  UMOV UR4, 0x400 ;  /* 0x0000040000047882 */ /* 0x002fe20000000000 */
[----:B------:R-:W-:Y:S01]  /*0e80*/  UMOV UR6, 0x20 ;  /* 0x0000002000067882 */ /* 0x000fe20000000000 */
[----:B------:R-:W-:Y:S01]  /*0e90*/  ELECT P0, URZ, PT ;  /* 0x0000000000ff782f */ /* 0x000fe20003800000 */
[----:B------:R-:W-:-:S04]  /*0ea0*/  UIADD3 UR6, UPT, UPT, -UR6, 0x100000, URZ ;  /* 0x0010000006067890 */ /* 0x000fc8000fffe1ff */
[----:B------:R-:W-:Y:S02]  /*0eb0*/  USHF.L.U32 UR7, UR6, 0xb, URZ ;  /* 0x0000000b06077899 */ /* 0x000fe400080006ff */
[----:B------:R-:W-:Y:S02]  /*0ec0*/  USHF.L.U32 UR6, UR6, 0x1, URZ ;  /* 0x0000000106067899 */ /* 0x000fe400080006ff */
[----:B--2---:R-:W-:Y:S01]  /*0ed0*/  ULEA UR4, UR5, UR4, 0x18 ;  /* 0x0000000405047291 */ /* 0x004fe2000f8ec0ff */
[----:B------:R-:W1:Y:S11]  /*0ee0*/  FENCE.VIEW.ASYNC.S ;  /* 0x00000000000073c6 */ /* 0x000e760000000000 */
[----:B-1----:R2:W1:Y:S01]  /*0ef0*/  SYNCS.EXCH.64 URZ, [UR4+0x1c0], UR6 ;  /* 0x0001c00604ff75b2 */ /* 0x0024620008000100 */
[----:B------:R2:W1:Y:S01]  /*0f00*/  SYNCS.EXCH.64 URZ, [UR4+0x1d0], UR6 ;  /* 0x0001d00604ff75b2 */ /* 0x0004620008000100 */
[----:B------:R2:W1:Y:S01]  /*0f10*/  SYNCS.EXCH.64 URZ, [UR4+0x1c8], UR6 ;  /* 0x0001c80604ff75b2 */ /* 0x0004620008000100 */
[----:B------:R2:W1:Y:S02]  /*0f20*/  SYNCS.EXCH.64 URZ, [UR4+0x1d8], UR6 ;  /* 0x0001d80604ff75b2 */ /* 0x0004640008000100 */
[----:B--2---:R-:W-:Y:S01]  /*0f30*/  NOP ;  /* 0x0000000000007918 */ /* 0x004fe20000000000 */
.L_x_15:
[----:B-1----:R-:W1:Y:S01]  /*0f40*/  LDCU UR4, c[0x0][0x36c] ;  /* 0x00006d80ff0477ac */ /* 0x002e620008000800 */
[----:B------:R-:W-:Y:S01]  /*0f50*/  ISETP.NE.OR P3, PT, R0, 0x2, !P3 ;  /* 0x000000020000780c */ /* 0x000fe20005f65670 */
[----:B------:R-:W-:Y:S01]  /*0f60*/  NOP ;  /* 0x0000000000007918 */ /* 0x000fe20000000000 */
[----:B------:R-:W-:Y:S01]  /*0f70*/  LOP3.LUT R0, R57, 0x1f, RZ, 0xc0, !PT ;  /* 0x0000001f39007812 */ /* 0x000fe200078ec0ff */
[----:B------:R-:W-:Y:S02]  /*0f80*/  UISETP.NE.AND UP4, UPT, UR17, URZ, UPT ;  /* 0x000000ff1100728c */ /* 0x000fe4000bf85270 */
[----:B-1----:R-:W-:-:S09]  /*0f90*/  UISETP.EQ.U32.AND UP5, UPT, UR4, 0x1, UPT ;  /* 0x000000010400788c */ /* 0x002fd2000bfa2070 */
[----:B------:R-:W-:Y:S05]  /*0fa0*/  BRA.U !UP5, `(.L_x_16) ;  /* 0x000000010d087547 */ /* 0x000fea000b800000 */
[----:B---34-:R-:W-:Y:S01]  /*0fb0*/  UCGABAR_ARV ;  /* 0x00000000000079c7 */ /* 0x018fe20008000000 */
[----:B------:R-:W-:Y:S05]  /*0fc0*/  BRA `(.L_x_17) ;  /* 0x0000000000047947 */ /* 0x000fea0003800000 */
.L_x_16:
[----:B---34-:R-:W-:Y:S01]  /*0fd0*/  NOP ;  /* 0x0000000000007918 */ /* 0x018fe20000000000 */
.L_x_17:
[----:B------:R-:W1:Y:S01]  /*0fe0*/  S2UR UR8, SR_CTAID.X ;  /* 0x00000000000879c3 */ /* 0x000e620000002500 */
[----:B------:R-:W-:-:S05]  /*0ff0*/  CS2R.32 R48, SR_CgaSize ;  /* 0x0000000000307805 */ /* 0x000fca0000008a00 */
[----:B------:R-:W-:-:S05]  /*1000*/  IMAD R48, R48, -0xa0, RZ ;  /* 0xffffff6030307824 */ /* 0x000fca00078e02ff */
[----:B------:R-:W-:-:S14]  /*1010*/  R2UR UR5, R48 ;  /* 0x00000000300572ca */ /* 0x000fdc00000e0000 */
[----:B------:R-:W2:Y:S01]  /*1020*/  LDCU UR5, c[0x0][UR5+0x2b0] ;  /* 0x00005600050577ac */ /* 0x000ea20008000800 */
[----:B------:R-:W-:-:S05]  /*1030*/  CS2R.32 R48, SR_CgaSize ;  /* 0x0000000000307805 */ /* 0x000fca0000008a00 */
[----:B------:R-:W-:-:S05]  /*1040*/  IMAD R48, R48, -0xa0, RZ ;  /* 0xffffff6030307824 */ /* 0x000fca00078e02ff */
[----:B------:R-:W-:-:S14]  /*1050*/  R2UR UR4, R48 ;  /* 0x00000000300472ca */ /* 0x000fdc00000e0000 */
[----:B------:R-:W3:Y:S01]  /*1060*/  LDCU UR4, c[0x0][UR4+0x2b4] ;  /* 0x00005680040477ac */ /* 0x000ee20008000800 */
[----:B------:R-:W4:Y:S01]  /*1070*/  S2UR UR7, SR_CTAID.Y ;  /* 0x00000000000779c3 */ /* 0x000f220000002600 */
[----:B------:R-:W-:-:S05]  /*1080*/  CS2R.32 R48, SR_CgaSize ;  /* 0x0000000000307805 */ /* 0x000fca0000008a00 */
[----:B------:R-:W-:-:S05]  /*1090*/  IMAD R48, R48, -0xa0, RZ ;  /* 0xffffff6030307824 */ /* 0x000fca00078e02ff */
[----:B------:R-:W-:-:S14]  /*10a0*/  R2UR UR9, R48 ;  /* 0x00000000300972ca */ /* 0x000fdc00000e0000 */
[----:B------:R-:W3:Y:S01]  /*10b0*/  LDCU UR9, c[0x0][UR9+0x2a0] ;  /* 0x00005400090977ac */ /* 0x000ee20008000800 */
[----:B------:R-:W-:-:S05]  /*10c0*/  CS2R.32 R48, SR_CgaSize ;  /* 0x0000000000307805 */ /* 0x000fca0000008a00 */
[----:B------:R-:W-:-:S05]  /*10d0*/  IMAD R48, R48, -0xa0, RZ ;  /* 0xffffff6030307824 */ /* 0x000fca00078e02ff */
[----:B------:R-:W-:-:S14]  /*10e0*/  R2UR UR10, R48 ;  /* 0x00000000300a72ca */ /* 0x000fdc00000e0000 */
[----:B------:R-:W3:Y:S01]  /*10f0*/  LDCU UR10, c[0x0][UR10+0x2a4] ;  /* 0x000054800a0a77ac */ /* 0x000ee20008000800 */
[----:B------:R-:W3:Y:S01]  /*1100*/  S2UR UR11, SR_CgaCtaId ;  /* 0x00000000000b79c3 */ /* 0x000ee20000008800 */
[----:B------:R-:W3:Y:S01]  /*1110*/  LDCU UR21, c[0x0][0xb24] ;  /* 0x00016480ff1577ac */ /* 0x000ee20008000800 */
[----:B------:R-:W3:Y:S01]  /*1120*/  LDCU UR42, c[0x0][0xb24] ;  /* 0x00016480ff2a77ac */ /* 0x000ee20008000800 */
[----:B-1----:R-:W-:-:S05]  /*1130*/  I2FP.F32.U32 R3, UR8 ;  /* 0x0000000800037c45 */ /* 0x002fca0008201000 */
[----:B------:R-:W1:Y:S01]  /*1140*/  S2UR UR36, SR_CTAID.Z ;  /* 0x00000000002479c3 */ /* 0x000e620000002700 */
[----:B------:R-:W1:Y:S01]  /*1150*/  LDCU UR27, c[0x0][0xb30] ;  /* 0x00016600ff1b77ac */ /* 0x000e620008000800 */
[----:B--2---:R-:W-:Y:S01]  /*1160*/  FMUL R3, R3, UR5 ;  /* 0x0000000503037c20 */ /* 0x004fe20008400000 */
[----:B------:R-:W-:Y:S01]  /*1170*/  UMOV UR16, UR8 ;  /* 0x0000000800107c82 */ /* 0x000fe20008000000 */
[----:B----4-:R-:W-:Y:S01]  /*1180*/  I2FP.F32.U32 R2, UR7 ;  /* 0x0000000700027c45 */ /* 0x010fe20008201000 */
[----:B------:R-:W-:-:S03]  /*1190*/  UMOV UR20, UR7 ;  /* 0x0000000700147c82 */ /* 0x000fc60008000000 */
[----:B------:R-:W2:Y:S01]  /*11a0*/  F2I.U32.TRUNC.NTZ R3, R3 ;  /* 0x0000000300037305 */ /* 0x000ea2000020f000 */
[----:B---3--:R-:W-:Y:S01]  /*11b0*/  UISETP.GE.AND UP2, UPT, UR21, 0x1, UPT ;  /* 0x000000011500788c */ /* 0x008fe2000bf46270 */
[----:B------:R-:W-:Y:S01]  /*11c0*/  FMUL R2, R2, UR4 ;  /* 0x0000000402027c20 */ /* 0x000fe20008400000 */
[----:B------:R-:W-:-:S05]  /*11d0*/  USHF.L.U32 UR28, UR11, 0x8, URZ ;  /* 0x000000080b1c7899 */ /* 0x000fca00080006ff */
[----:B------:R-:W3:Y:S01]  /*11e0*/  F2I.U32.TRUNC.NTZ R2, R2 ;  /* 0x0000000200027305 */ /* 0x000ee2000020f000 */
[----:B--2---:R-:W-:Y:S02]  /*11f0*/  R2UR UR4, R3 ;  /* 0x00000000030472ca */ /* 0x004fe400000e0000 */
[----:B---3--:R-:W-:Y:S02]  /*1200*/  R2UR UR6, R2 ;  /* 0x00000000020672ca */ /* 0x008fe400000e0000 */
[----:B------:R-:W-:-:S09]  /*1210*/  PRMT R2, RZ, 0x7610, R2 ;  /* 0x00007610ff027816 */ /* 0x000fd20000000002 */
[----:B------:R-:W-:-:S04]  /*1220*/  UIADD3 UR5, UPT, UPT, -UR4, URZ, URZ ;  /* 0x000000ff04057290 */ /* 0x000fc8000fffe1ff */
[----:B------:R-:W-:Y:S02]  /*1230*/  UIMAD UR5, UR9, UR5, UR8 ;  /* 0x00000005090572a4 */ /* 0x000fe4000f8e0208 */
[----:B------:R-:W-:-:S04]  /*1240*/  UIADD3 UR4, UPT, UPT, -UR6, URZ, URZ ;  /* 0x000000ff06047290 */ /* 0x000fc8000fffe1ff */
[----:B------:R-:W-:Y:S01]  /*1250*/  IMAD.U32 R48, RZ, RZ, UR5 ;  /* 0x00000005ff307e24 */ /* 0x000fe2000f8e00ff */
[----:B------:R-:W-:-:S06]  /*1260*/  UIMAD UR4, UR10, UR4, UR7 ;  /* 0x000000040a0472a4 */ /* 0x000fcc000f8e0207 */
[----:B------:R-:W-:Y:S01]  /*1270*/  IMAD.U32 R47, RZ, RZ, UR4 ;  /* 0x00000004ff2f7e24 */ /* 0x000fe2000f8e00ff */
[----:B-1----:R-:W-:Y:S06]  /*1280*/  BRA.U UP4, `(.L_x_18) ;  /* 0x0000000104807547 */ /* 0x002fec000b800000 */
[----:B------:R-:W-:Y:S02]  /*1290*/  R2UR UR9, R47 ;  /* 0x000000002f0972ca */ /* 0x000fe400000e0000 */
[----:B------:R-:W-:-:S11]  /*12a0*/  R2UR UR8, R48 ;  /* 0x00000000300872ca */ /* 0x000fd600000e0000 */
[----:B------:R-:W-:Y:S02]  /*12b0*/  UISETP.NE.AND UP0, UPT, UR9, 0x1, UPT ;  /* 0x000000010900788c */ /* 0x000fe4000bf05270 */
[----:B------:R-:W-:Y:S02]  /*12c0*/  UISETP.NE.AND UP1, UPT, UR9, 0x2, UPT ;  /* 0x000000020900788c */ /* 0x000fe4000bf25270 */
[----:B------:R-:W-:Y:S02]  /*12d0*/  USEL UR5, URZ, 0x2, UP0 ;  /* 0x00000002ff057887 */ /* 0x000fe40008000000 */
[----:B------:R-:W-:Y:S02]  /*12e0*/  UISETP.NE.AND UP0, UPT, UR9, 0x3, UPT ;  /* 0x000000030900788c */ /* 0x000fe4000bf05270 */
[----:B------:R-:W-:Y:S02]  /*12f0*/  USEL UR4, URZ, 0x4, UP1 ;  /* 0x00000004ff047887 */ /* 0x000fe40008800000 */
[----:B------:R-:W-:-:S02]  /*1300*/  UISETP.NE.AND UP1, UPT, UR9, 0x4, UPT ;  /* 0x000000040900788c */ /* 0x000fc4000bf25270 */
[----:B------:R-:W-:Y:S02]  /*1310*/  USEL UR7, URZ, 0x8, UP0 ;  /* 0x00000008ff077887 */ /* 0x000fe40008000000 */
[----:B------:R-:W-:Y:S02]  /*1320*/  UISETP.NE.AND UP0, UPT, UR9, 0x5, UPT ;  /* 0x000000050900788c */ /* 0x000fe4000bf05270 */
[----:B------:R-:W-:Y:S02]  /*1330*/  USEL UR6, URZ, 0x10, UP1 ;  /* 0x00000010ff067887 */ /* 0x000fe40008800000 */
[----:B------:R-:W-:Y:S02]  /*1340*/  UISETP.NE.AND UP1, UPT, UR9, 0x6, UPT ;  /* 0x000000060900788c */ /* 0x000fe4000bf25270 */
[----:B------:R-:W-:Y:S02]  /*1350*/  USEL UR11, URZ, 0x20, UP0 ;  /* 0x00000020ff0b7887 */ /* 0x000fe40008000000 */
[----:B------:R-:W-:-:S02]  /*1360*/  UISETP.NE.AND UP0, UPT, UR9, 0x7, UPT ;  /* 0x000000070900788c */ /* 0x000fc4000bf05270 */
[----:B------:R-:W-:Y:S02]  /*1370*/  USEL UR12, URZ, 0x40, UP1 ;  /* 0x00000040ff0c7887 */ /* 0x000fe40008800000 */
[----:B------:R-:W-:Y:S02]  /*1380*/  UISETP.NE.AND UP1, UPT, UR9, URZ, UPT ;  /* 0x000000ff0900728c */ /* 0x000fe4000bf25270 */
[----:B------:R-:W-:Y:S02]  /*1390*/  USEL UR13, URZ, 0x80, UP0 ;  /* 0x00000080ff0d7887 */ /* 0x000fe40008000000 */
[----:B------:R-:W-:Y:S02]  /*13a0*/  UISETP.NE.AND UP0, UPT, UR8, URZ, UPT ;  /* 0x000000ff0800728c */ /* 0x000fe4000bf05270 */
[----:B------:R-:W-:Y:S02]  /*13b0*/  UISETP.EQ.OR UP1, UPT, UR8, URZ, !UP1 ;  /* 0x000000ff0800728c */ /* 0x000fe4000cf22670 */
[----:B------:R-:W-:-:S02]  /*13c0*/  USEL UR9, UR5, 0x2, UP0 ;  /* 0x0000000205097887 */ /* 0x000fc40008000000 */
[----:B------:R-:W-:Y:S02]  /*13d0*/  USEL UR4, UR4, 0x4, UP0 ;  /* 0x0000000404047887 */ /* 0x000fe40008000000 */
[----:B------:R-:W-:Y:S02]  /*13e0*/  USEL UR5, URZ, 0x1, !UP1 ;  /* 0x00000001ff057887 */ /* 0x000fe4000c800000 */
[----:B------:R-:W-:Y:S02]  /*13f0*/  USEL UR10, UR7, 0x8, UP0 ;  /* 0x00000008070a7887 */ /* 0x000fe40008000000 */
[----:B------:R-:W-:Y:S02]  /*1400*/  USEL UR8, UR6, 0x10, UP0 ;  /* 0x0000001006087887 */ /* 0x000fe40008000000 */
[----:B------:R-:W-:Y:S02]  /*1410*/  UIADD3 UR4, UPT, UPT, UR4, UR9, UR5 ;  /* 0x0000000904047290 */ /* 0x000fe4000fffe005 */
[----:B------:R-:W-:-:S02]  /*1420*/  USEL UR7, UR11, 0x20, UP0 ;  /* 0x000000200b077887 */ /* 0x000fc40008000000 */
[----:B------:R-:W-:Y:S02]  /*1430*/  USEL UR6, UR12, 0x40, UP0 ;  /* 0x000000400c067887 */ /* 0x000fe40008000000 */
[----:B------:R-:W-:Y:S02]  /*1440*/  UIADD3 UR4, UPT, UPT, UR8, UR10, UR4 ;  /* 0x0000000a08047290 */ /* 0x000fe4000fffe004 */
[----:B------:R-:W-:Y:S02]  /*1450*/  USEL UR5, UR13, 0x80, UP0 ;  /* 0x000000800d057887 */ /* 0x000fe40008000000 */
[----:B------:R-:W-:-:S04]  /*1460*/  UIADD3 UR4, UPT, UPT, UR6, UR7, UR4 ;  /* 0x0000000706047290 */ /* 0x000fc8000fffe004 */
[----:B------:R-:W-:-:S06]  /*1470*/  UIADD3 UR4, UPT, UPT, UR4, UR5, URZ ;  /* 0x0000000504047290 */ /* 0x000fcc000fffe0ff */
[----:B------:R-:W-:Y:S02]  /*1480*/  IMAD.U32 R2, RZ, RZ, UR4 ;  /* 0x00000004ff027e24 */ /* 0x000fe4000f8e00ff */
.L_x_18:
[----:B------:R-:W-:Y:S05]  /*1490*/  BRA.U !UP2, `(.L_x_19) ;  /* 0x000000010ad47547 */ /* 0x000fea000b800000 */
[----:B------:R-:W1:Y:S01]  /*14a0*/  LDCU.128 UR12, c[0x0][0xb10] ;  /* 0x00016200ff0c77ac */ /* 0x000e620008000c00 */
[----:B------:R-:W2:Y:S01]  /*14b0*/  LDCU UR6, c[0x0][0x370] ;  /* 0x00006e00ff0677ac */ /* 0x000ea20008000800 */
[----:B------:R-:W3:Y:S01]  /*14c0*/  LDCU UR5, c[0x0][0x374] ;  /* 0x00006e80ff0577ac */ /* 0x000ee20008000800 */
[----:B------:R-:W4:Y:S01]  /*14d0*/  LDCU UR26, c[0x0][0xb0c] ;  /* 0x00016180ff1a77ac */ /* 0x000f220008000800 */
[----:B------:R-:W4:Y:S01]  /*14e0*/  LDCU UR4, c[0x0][0xb20] ;  /* 0x00016400ff0477ac */ /* 0x000f220008000800 */
[----:B------:R-:W4:Y:S01]  /*14f0*/  LDCU.64 UR8, c[0x0][0xb28] ;  /* 0x00016500ff0877ac */ /* 0x000f220008000a00 */
[----:B-1----:R-:W-:Y:S02]  /*1500*/  UISETP.NE.AND UP0, UPT, UR14, 0x1, UPT ;  /* 0x000000010e00788c */ /* 0x002fe4000bf05270 */
[----:B---3--:R-:W-:Y:S02]  /*1510*/  UIMAD.WIDE.U32 UR10, UR5, UR15, URZ ;  /* 0x0000000f050a72a5 */ /* 0x008fe4000f8e00ff */
[----:B--2---:R-:W-:-:S02]  /*1520*/  UIMAD.WIDE.U32 UR22, UR6, UR12, URZ ;  /* 0x0000000c061672a5 */ /* 0x004fc4000f8e00ff */
[----:B----4-:R-:W-:Y:S02]  /*1530*/  UISETP.NE.AND UP1, UPT, UR26, 0x1, UPT ;  /* 0x000000011a00788c */ /* 0x010fe4000bf25270 */
[----:B------:R-:W-:Y:S01]  /*1540*/  UISETP.NE.AND UP2, UPT, UR21, 0x1, UPT ;  /* 0x000000011500788c */ /* 0x000fe2000bf45270 */
[----:B------:R-:W-:Y:S02]  /*1550*/  UMOV UR10, UR11 ;  /* 0x0000000b000a7c82 */ /* 0x000fe40008000000 */
[----:B------:R-:W-:Y:S01]  /*1560*/  UMOV UR22, UR23 ;  /* 0x0000001700167c82 */ /* 0x000fe20008000000 */
[----:B------:R-:W-:Y:S02]  /*1570*/  @UP0 USHF.R.U32.HI UR5, URZ, UR4, UR10 ;  /* 0x00000004ff050299 */ /* 0x000fe4000801160a */
[----:B------:R-:W-:Y:S02]  /*1580*/  UIMAD.WIDE.U32 UR24, UR20, UR15, URZ ;  /* 0x0000000f141872a5 */ /* 0x000fe4000f8e00ff */
[----:B------:R-:W-:-:S02]  /*1590*/  UIMAD.WIDE.U32 UR10, UR5, UR8, URZ ;  /* 0x00000008050a72a5 */ /* 0x000fc4000f8e00ff */
[----:B------:R-:W-:Y:S02]  /*15a0*/  @UP1 USHF.R.U32.HI UR6, URZ, UR13, UR22 ;  /* 0x0000000dff061299 */ /* 0x000fe40008011616 */
[----:B------:R-:W-:Y:S02]  /*15b0*/  UIMAD.WIDE.U32 UR18, UR16, UR12, URZ ;  /* 0x0000000c101272a5 */ /* 0x000fe4000f8e00ff */
[----:B------:R-:W-:Y:S01]  /*15c0*/  UIMAD.WIDE.U32 UR22, UR6, UR8, URZ ;  /* 0x00000008061672a5 */ /* 0x000fe2000f8e00ff */
[----:B------:R-:W-:Y:S01]  /*15d0*/  UMOV UR24, UR25 ;  /* 0x0000001900187c82 */ /* 0x000fe20008000000 */
[----:B------:R-:W-:Y:S01]  /*15e0*/  UMOV UR10, UR11 ;  /* 0x0000000b000a7c82 */ /* 0x000fe20008000000 */
[----:B------:R-:W-:Y:S02]  /*15f0*/  USHF.R.U32.HI UR24, URZ, UR4, UR24 ;  /* 0x00000004ff187299 */ /* 0x000fe40008011618 */
[----:B------:R-:W-:Y:S02]  /*1600*/  @UP2 USHF.R.U32.HI UR5, URZ, UR9, UR10 ;  /* 0x00000009ff052299 */ /* 0x000fe4000801160a */
[----:B------:R-:W-:Y:S01]  /*1610*/  UMOV UR7, UR23 ;  /* 0x0000001700077c82 */ /* 0x000fe20008000000 */
[----:B------:R-:W-:Y:S01]  /*1620*/  UMOV UR18, UR19 ;  /* 0x0000001300127c82 */ /* 0x000fe20008000000 */
[----:B------:R-:W-:-:S02]  /*1630*/  @UP2 USHF.R.U32.HI UR6, URZ, UR9, UR7 ;  /* 0x00000009ff062299 */ /* 0x000fc40008011607 */
[----:B------:R-:W-:Y:S02]  /*1640*/  USHF.R.U32.HI UR18, URZ, UR13, UR18 ;  /* 0x0000000dff127299 */ /* 0x000fe40008011612 */
[----:B------:R-:W-:Y:S02]  /*1650*/  USEL UR4, UR20, UR24, !UP0 ;  /* 0x0000001814047287 */ /* 0x000fe4000c000000 */
[----:B------:R-:W-:Y:S02]  /*1660*/  UIMAD UR7, UR5, UR21, URZ ;  /* 0x00000015050772a4 */ /* 0x000fe4000f8e02ff */
[----:B------:R-:W-:Y:S02]  /*1670*/  USEL UR5, UR16, UR18, !UP1 ;  /* 0x0000001210057287 */ /* 0x000fe4000c800000 */
[----:B------:R-:W-:Y:S02]  /*1680*/  UIMAD UR12, UR6, UR21, URZ ;  /* 0x00000015060c72a4 */ /* 0x000fe4000f8e02ff */
[----:B------:R-:W-:-:S02]  /*1690*/  UISETP.GE.AND UP0, UPT, UR4, UR7, UPT ;  /* 0x000000070400728c */ /* 0x000fc4000bf06270 */
[----:B------:R-:W-:Y:S02]  /*16a0*/  UIMAD.WIDE.U32 UR10, UR4, UR8, URZ ;  /* 0x00000008040a72a5 */ /* 0x000fe4000f8e00ff */
[----:B------:R-:W-:Y:S02]  /*16b0*/  UISETP.GE.OR UP0, UPT, UR5, UR12, UP0 ;  /* 0x0000000c0500728c */ /* 0x000fe40008706670 */
[----:B------:R-:W-:Y:S02]  /*16c0*/  UIMAD.WIDE.U32 UR12, UR5, UR8, URZ ;  /* 0x00000008050c72a5 */ /* 0x000fe4000f8e00ff */
[----:B------:R-:W-:Y:S01]  /*16d0*/  UIADD3 UR10, UPT, UPT, -UR4, URZ, URZ ;  /* 0x000000ff040a7290 */ /* 0x000fe2000fffe1ff */
[----:B------:R-:W-:Y:S01]  /*16e0*/  UMOV UR8, UR11 ;  /* 0x0000000b00087c82 */ /* 0x000fe20008000000 */
[----:B------:R-:W-:Y:S02]  /*16f0*/  UIADD3 UR11, UPT, UPT, -UR5, URZ, URZ ;  /* 0x000000ff050b7290 */ /* 0x000fe4000fffe1ff */
[----:B------:R-:W-:-:S03]  /*1700*/  USHF.R.U32.HI UR8, URZ, UR9, UR8 ;  /* 0x00000009ff087299 */ /* 0x000fc60008011608 */
[----:B------:R-:W-:Y:S01]  /*1710*/  @!UP0 UMOV UR7, UR13 ;  /* 0x0000000d00078c82 */ /* 0x000fe20008000000 */
[----:B------:R-:W-:Y:S02]  /*1720*/  UIMAD UR20, UR14, UR10, UR20 ;  /* 0x0000000a0e1472a4 */ /* 0x000fe4000f8e0214 */
[----:B------:R-:W-:Y:S02]  /*1730*/  USEL UR8, UR4, UR8, !UP2 ;  /* 0x0000000804087287 */ /* 0x000fe4000d000000 */
[----:B------:R-:W-:Y:S02]  /*1740*/  @!UP0 USHF.R.U32.HI UR7, URZ, UR9, UR7 ;  /* 0x00000009ff078299 */ /* 0x000fe40008011607 */
[----:B------:R-:W-:Y:S02]  /*1750*/  UIADD3 UR9, UPT, UPT, -UR8, URZ, URZ ;  /* 0x000000ff08097290 */ /* 0x000fe4000fffe1ff */
[----:B------:R-:W-:Y:S02]  /*1760*/  @!UP0 USEL UR7, UR5, UR7, !UP2 ;  /* 0x0000000705078287 */ /* 0x000fe4000d000000 */
[----:B------:R-:W-:-:S02]  /*1770*/  UIMAD UR9, UR21, UR9, UR4 ;  /* 0x00000009150972a4 */ /* 0x000fc4000f8e0204 */
[----:B------:R-:W-:Y:S02]  /*1780*/  @!UP0 UIADD3 UR8, UPT, UPT, UR8, -UR7, URZ ;  /* 0x8000000708088290 */ /* 0x000fe4000fffe0ff */
[----:B------:R-:W-:Y:S02]  /*1790*/  @!UP0 UIMAD UR6, UR9, UR6, UR7 ;  /* 0x00000006090682a4 */ /* 0x000fe4000f8e0207 */
[----:B------:R-:W-:Y:S02]  /*17a0*/  @!UP0 UIMAD UR4, UR8, UR21, UR5 ;  /* 0x00000015080482a4 */ /* 0x000fe4000f8e0205 */
[----:B------:R-:W-:Y:S02]  /*17b0*/  UIMAD UR16, UR26, UR11, UR16 ;  /* 0x0000000b1a1072a4 */ /* 0x000fe4000f8e0210 */
[----:B------:R-:W-:Y:S01]  /*17c0*/  UIMAD UR20, UR4, UR14, UR20 ;  /* 0x0000000e041472a4 */ /* 0x000fe2000f8e0214 */
[----:B------:R-:W-:Y:S02]  /*17d0*/  @!UP0 UMOV UR5, UR6 ;  /* 0x0000000600058c82 */ /* 0x000fe40008000000 */
[----:B------:R-:W-:-:S12]  /*17e0*/  UIMAD UR16, UR5, UR26, UR16 ;  /* 0x0000001a051072a4 */ /* 0x000fd8000f8e0210 */
.L_x_19:
[----:B------:R-:W-:Y:S02]  /*17f0*/  UISETP.NE.AND UP1, UPT, UR27, 0x1, UPT ;  /* 0x000000011b00788c */ /* 0x000fe4000bf25270 */
[----:B------:R-:W-:Y:S02]  /*1800*/  UISETP.NE.AND UP0, UPT, UR17, 0x2, UPT ;  /* 0x000000021100788c */ /* 0x000fe4000bf05270 */
[----:B------:R-:W-:-:S05]  /*1810*/  ULOP3.LUT UR28, UR28, 0x700, URZ, 0xc0, !UPT ;  /* 0x000007001c1c7892 */ /* 0x000fca000f8ec0ff */
[----:B------:R-:W-:Y:S07]  /*1820*/  BRA.U UP1, `(.L_x_20) ;  /* 0x0000000101447547 */ /* 0x000fee000b800000 */
[----:B------:R-:W1:Y:S01]  /*1830*/  LDCU.128 UR8, c[0x0][0xb10] ;  /* 0x00016200ff0877ac */ /* 0x000e620008000c00 */
[----:B------:R-:W2:Y:S01]  /*1840*/  LDCU UR12, c[0x0][0xb0c] ;  /* 0x00016180ff0c77ac */ /* 0x000ea20008000800 */
[----:B------:R-:W3:Y:S01]  /*1850*/  LDCU UR13, c[0x0][0xb20] ;  /* 0x00016400ff0d77ac */ /* 0x000ee20008000800 */
[----:B-1----:R-:W-:Y:S02]  /*1860*/  UIMAD.WIDE.U32 UR6, UR16, UR8, URZ ;  /* 0x00000008100672a5 */ /* 0x002fe4000f8e00ff */
[----:B------:R-:W-:Y:S02]  /*1870*/  UIMAD.WIDE.U32 UR4, UR20, UR11, URZ ;  /* 0x0000000b140472a5 */ /* 0x000fe4000f8e00ff */
[----:B--2---:R-:W-:Y:S02]  /*1880*/  UISETP.NE.AND UP2, UPT, UR12, 0x1, UPT ;  /* 0x000000010c00788c */ /* 0x004fe4000bf45270 */
[----:B------:R-:W-:Y:S01]  /*1890*/  UISETP.NE.AND UP1, UPT, UR10, 0x1, UPT ;  /* 0x000000010a00788c */ /* 0x000fe2000bf25270 */
[----:B------:R-:W-:-:S02]  /*18a0*/  UMOV UR6, UR7 ;  /* 0x0000000700067c82 */ /* 0x000fc40008000000 */
[----:B------:R-:W-:Y:S01]  /*18b0*/  UMOV UR4, UR5 ;  /* 0x0000000500047c82 */ /* 0x000fe20008000000 */
[----:B------:R-:W-:Y:S02]  /*18c0*/  USHF.R.U32.HI UR6, URZ, UR9, UR6 ;  /* 0x00000009ff067299 */ /* 0x000fe40008011606 */
[----:B---3--:R-:W-:Y:S02]  /*18d0*/  USHF.R.U32.HI UR4, URZ, UR13, UR4 ;  /* 0x0000000dff047299 */ /* 0x008fe40008011604 */
[----:B------:R-:W-:Y:S02]  /*18e0*/  USEL UR5, UR16, UR6, !UP2 ;  /* 0x0000000610057287 */ /* 0x000fe4000d000000 */
[----:B------:R-:W-:-:S04]  /*18f0*/  USEL UR4, UR20, UR4, !UP1 ;  /* 0x0000000414047287 */ /* 0x000fc8000c800000 */
[----:B------:R-:W-:Y:S02]  /*1900*/  UIADD3 UR6, UPT, UPT, UR5, -UR4, URZ ;  /* 0x8000000405067290 */ /* 0x000fe4000fffe0ff */
[----:B------:R-:W-:Y:S02]  /*1910*/  UIADD3 UR4, UPT, UPT, -UR5, UR4, URZ ;  /* 0x0000000405047290 */ /* 0x000fe4000fffe1ff */
[----:B------:R-:W-:Y:S02]  /*1920*/  UIMAD UR20, UR6, UR10, UR20 ;  /* 0x0000000a061472a4 */ /* 0x000fe4000f8e0214 */
[----:B------:R-:W-:-:S12]  /*1930*/  UIMAD UR16, UR4, UR12, UR16 ;  /* 0x0000000c041072a4 */ /* 0x000fd8000f8e0210 */
.L_x_20:
[----:B------:R-:W-:Y:S05]  /*1940*/  BRA.U !UP5, `(.L_x_21) ;  /* 0x000000010d0c7547 */ /* 0x000fea000b800000 */
[----:B------:R-:W-:Y:S01]  /*1950*/  UCGABAR_WAIT ;  /* 0x0000000000007dc7 */ /* 0x000fe20008000000 */
[----:B------:R-:W-:Y:S01]  /*1960*/  CCTL.IVALL ;  /* 0x00000000ff00798f */ /* 0x000fe20002000000 */
[----:B------:R-:W-:Y:S05]  /*1970*/  BRA `(.L_x_22) ;  /* 0x0000000000047947 */ /* 0x000fea0003800000 */
.L_x_21:
[----:B------:R-:W-:Y:S06]  /*1980*/  BAR.SYNC.DEFER_BLOCKING 0x0 ;  /* 0x0000000000007b1d */ /* 0x000fec0000010000 */
.L_x_22:
[----:B------:R-:W-:Y:S05]  /*1990*/  BRA.U UP0, `(.L_x_23) ;  /* 0x0000001900987547 */ /* 0x000fea000b800000 */
[----:B------:R-:W1:Y:S01]  /*19a0*/  LDCU UR6, c[0x0][0x38c] ;  /* 0x00007180ff0677ac */ /* 0x000e620008000800 */
[----:B------:R-:W2:Y:S01]  /*19b0*/  S2UR UR8, SR_CgaCtaId ;  /* 0x00000000000879c3 */ /* 0x000ea20000008800 */
[----:B------:R-:W-:Y:S01]  /*19c0*/  PLOP3.LUT P1, PT, PT, PT, UP3, 0x80, 0x8 ;  /* 0x000000000008781c */ /* 0x000fe20003f2f038 */
[----:B------:R-:W-:Y:S01]  /*19d0*/  IMAD.MOV.U32 R12, RZ, RZ, 0x1 ;  /* 0x00000001ff0c7424 */ /* 0x000fe200078e00ff */
[----:B------:R-:W-:Y:S01]  /*19e0*/  UMOV UR7, 0x400 ;  /* 0x0000040000077882 */ /* 0x000fe20000000000 */
[----:B------:R-:W-:Y:S01]  /*19f0*/  UISETP.NE.AND UP1, UPT, UR17, URZ, UPT ;  /* 0x000000ff1100728c */ /* 0x000fe2000bf25270 */
[----:B------:R-:W-:Y:S02]  /*1a00*/  ISETP.EQ.OR P2, PT, R0, RZ, P3 ;  /* 0x000000ff0000720c */ /* 0x000fe40001f42670 */
[----:B------:R-:W-:Y:S02]  /*1a10*/  CS2R R10, SRZ ;  /* 0x00000000000a7805 */ /* 0x000fe4000001ff00 */
[----:B------:R-:W-:Y:S01]  /*1a20*/  PLOP3.LUT P1, PT, P1, PT, PT, 0x8, 0x80 ;  /* 0x000000000080781c */ /* 0x000fe20000f2e170 */
[----:B------:R-:W-:Y:S01]  /*1a30*/  IMAD.MOV.U32 R9, RZ, RZ, RZ ;  /* 0x000000ffff097224 */ /* 0x000fe200078e00ff */
[----:B------:R-:W3:Y:S01]  /*1a40*/  LDCU UR40, c[0x0][0x370] ;  /* 0x00006e00ff2877ac */ /* 0x000ee20008000800 */
[----:B------:R-:W-:Y:S01]  /*1a50*/  IMAD.MOV.U32 R8, RZ, RZ, 0x1 ;  /* 0x00000001ff087424 */ /* 0x000fe200078e00ff */
[----:B------:R-:W4:Y:S01]  /*1a60*/  LDCU.64 UR26, c[0x0][0x348] ;  /* 0x00006900ff1a77ac */ /* 0x000f220008000a00 */
[----:B-1----:R-:W-:-:S02]  /*1a70*/  UIADD3 UR5, UPT, UPT, UR6, 0x1f, URZ ;  /* 0x0000001f06057890 */ /* 0x002fc4000fffe0ff */
[----:B------:R-:W-:Y:S02]  /*1a80*/  USHF.R.U32.HI UR45, URZ, 0x5, UR28 ;  /* 0x00000005ff2d7899 */ /* 0x000fe4000801161c */
[----:B------:R-:W-:Y:S02]  /*1a90*/  USHF.R.S32.HI UR4, URZ, 0x1f, UR5 ;  /* 0x0000001fff047899 */ /* 0x000fe40008011405 */
[----:B------:R-:W-:Y:S02]  /*1aa0*/  UIADD3 UR46, UPT, UPT, UR6, 0x3e, URZ ;  /* 0x0000003e062e7890 */ /* 0x000fe4000fffe0ff */
[----:B------:R-:W-:Y:S02]  /*1ab0*/  ULEA.HI UR4, UR4, UR5, URZ, 0x5 ;  /* 0x0000000504047291 */ /* 0x000fe4000f8f28ff */
[----:B------:R-:W-:Y:S02]  /*1ac0*/  UIADD3 UR5, UPT, UPT, UR6, -0x1, URZ ;  /* 0xffffffff06057890 */ /* 0x000fe4000fffe0ff */
[----:B------:R-:W-:-:S02]  /*1ad0*/  USHF.R.S32.HI UR43, URZ, 0x5, UR4 ;  /* 0x00000005ff2b7899 */ /* 0x000fc40008011404 */
[----:B------:R-:W-:Y:S02]  /*1ae0*/  UISETP.GE.U32.AND UP2, UPT, UR5, -0x3f, UPT ;  /* 0xffffffc10500788c */ /* 0x000fe4000bf46070 */
[----:B------:R-:W-:Y:S02]  /*1af0*/  UISETP.LT.U32.AND UP0, UPT, UR43, 0x11, UPT ;  /* 0x000000112b00788c */ /* 0x000fe4000bf01070 */
[----:B--2---:R-:W-:Y:S02]  /*1b00*/  ULEA UR7, UR8, UR7, 0x18 ;  /* 0x0000000708077291 */ /* 0x004fe4000f8ec0ff */
[----:B------:R-:W-:Y:S02]  /*1b10*/  USEL UR41, UR43, 0x11, UP0 ;  /* 0x000000112b297887 */ /* 0x000fe40008000000 */
[----:B------:R-:W-:Y:S02]  /*1b20*/  ULEA UR29, UR28, UR7, 0x1 ;  /* 0x000000071c1d7291 */ /* 0x000fe4000f8e08ff */
[----:B------:R-:W-:-:S02]  /*1b30*/  UIADD3 UR21, UPT, UPT, UR41, -0x1, URZ ;  /* 0xffffffff29157890 */ /* 0x000fc4000fffe0ff */
[----:B------:R-:W-:Y:S01]  /*1b40*/  @UP2 UIADD3 UR21, UPT, UPT, UR41, URZ, URZ ;  /* 0x000000ff29152290 */ /* 0x000fe2000fffe0ff */
[----:B------:R-:W1:Y:S01]  /*1b50*/  LDCU UR39, c[0x0][0x374] ;  /* 0x00006e80ff2777ac */ /* 0x000e620008000800 */
[----:B------:R-:W-:Y:S02]  /*1b60*/  USEL UR24, UR48, 0x2, UP1 ;  /* 0x0000000230187887 */ /* 0x000fe40008800000 */
[----:B------:R-:W-:Y:S02]  /*1b70*/  UIADD3 UR29, UPT, UPT, UR29, 0x4600, URZ ;  /* 0x000046001d1d7890 */ /* 0x000fe4000fffe0ff */
[----:B------:R-:W-:Y:S02]  /*1b80*/  UIADD3 UR44, UPT, UPT, UR43, -UR41, URZ ;  /* 0x800000292b2c7290 */ /* 0x000fe4000fffe0ff */
[----:B------:R-:W-:Y:S01]  /*1b90*/  UIADD3 UR21, UPT, UPT, UR21, 0x1, URZ ;  /* 0x0000000115157890 */ /* 0x000fe2000fffe0ff */
[----:B---34-:R-:W-:-:S11]  /*1ba0*/  UMOV UR5, URZ ;  /* 0x000000ff00057c82 */ /* 0x018fd60008000000 */
.L_x_43:
[----:B------:R-:W2:Y:S02]  /*1bb0*/  S2UR UR4, SR_CgaCtaId ;  /* 0x00000000000479c3 */ /* 0x000ea40000008800 */
[----:B--2---:R-:W-:-:S09]  /*1bc0*/  UISETP.NE.AND UP0, UPT, UR4, URZ, UPT ;  /* 0x000000ff0400728c */ /* 0x004fd2000bf05270 */
[----:B------:R-:W-:Y:S05]  /*1bd0*/  BRA.U UP0, `(.L_x_24) ;  /* 0x0000000100287547 */ /* 0x000fea000b800000 */
[----:B------:R-:W-:Y:S02]  /*1be0*/  LEA R0, R9, UR7, 0x3 ;  /* 0x0000000709007c11 */ /* 0x000fe4000f8e18ff */
[----:B------:R-:W-:-:S04]  /*1bf0*/  SHF.L.U32 R2, R8, 0x1f, RZ ;  /* 0x0000001f08027819 */ /* 0x000fc800000006ff */
[----:B------:R-:W2:Y:S02]  /*1c00*/  SYNCS.PHASECHK.TRANS64.TRYWAIT P0, [R0+URZ+0x1d0], R2 ;  /* 0x0001d002000075a7 */ /* 0x000ea400080011ff */
[----:B--2---:R-:W-:Y:S05]  /*1c10*/  @!P0 BRA `(.L_x_25) ;  /* 0x0000007000cc8947 */ /* 0x004fea0003800000 */
.L_x_152:
[----:B------:R-:W-:Y:S01]  /*1c20*/  VIADD R9, R9, 0x1 ;  /* 0x0000000109097836 */ /* 0x000fe20000000000 */
[----:B------:R2:W-:Y:S04]  /*1c30*/  SYNCS.ARRIVE.TRANS64.A1T0 RZ, [R0+URZ+0x1c0], RZ ;  /* 0x0001c0ff00ff79a7 */ /* 0x0005e800081000ff */
[----:B------:R-:W-:-:S04]  /*1c40*/  ISETP.NE.AND P0, PT, R9, 0x2, PT ;  /* 0x000000020900780c */ /* 0x000fc80003f05270 */
[----:B------:R-:W-:Y:S02]  /*1c50*/  SEL R9, R9, RZ, P0 ;  /* 0x000000ff09097207 */ /* 0x000fe40000000000 */
[----:B--2---:R-:W-:-:S04]  /*1c60*/  SEL R0, RZ, 0x1, P0 ;  /* 0x00000001ff007807 */ /* 0x004fc80000000000 */
[----:B------:R-:W-:-:S07]  /*1c70*/  LOP3.LUT R8, R8, R0, RZ, 0x3c, !PT ;  /* 0x0000000008087212 */ /* 0x000fce00078e3cff */
.L_x_24:
[----:B------:R-:W-:Y:S01]  /*1c80*/  ULEA UR4, UR5, UR7, 0x3 ;  /* 0x0000000705047291 */ /* 0x000fe2000f8e18ff */
[----:B------:R-:W-:Y:S01]  /*1c90*/  SHF.L.U32 R0, R12, 0x1f, RZ ;  /* 0x0000001f0c007819 */ /* 0x000fe200000006ff */
[----:B------:R-:W-:Y:S02]  /*1ca0*/  UISETP.GE.U32.AND UP0, UPT, UR46, 0x3f, UPT ;  /* 0x0000003f2e00788c */ /* 0x000fe4000bf06070 */
[----:B------:R-:W-:Y:S02]  /*1cb0*/  USHF.L.U32 UR11, UR20, 0x7, URZ ;  /* 0x00000007140b7899 */ /* 0x000fe400080006ff */
[----:B------:R-:W-:Y:S01]  /*1cc0*/  ULEA UR35, UR16, UR45, 0x6 ;  /* 0x0000002d10237291 */ /* 0x000fe2000f8e30ff */
[----:B------:R-:W-:Y:S02]  /*1cd0*/  UMOV UR13, URZ ;  /* 0x000000ff000d7c82 */ /* 0x000fe40008000000 */
[----:B------:R2:W3:Y:S02]  /*1ce0*/  SYNCS.PHASECHK.TRANS64.TRYWAIT P0, [UR4+0x88], R0 ;  /* 0x00008800ff0075a7 */ /* 0x0004e40008001104 */
[----:B------:R-:W-:Y:S07]  /*1cf0*/  BRA.U !UP0, `(.L_x_26) ;  /* 0x0000000108c07547 */ /* 0x000fee000b800000 */
[----:B------:R-:W-:Y:S01]  /*1d00*/  UMOV UR6, URZ ;  /* 0x000000ff00067c82 */ /* 0x000fe20008000000 */
[----:B------:R-:W-:-:S05]  /*1d10*/  UMOV UR4, UR5 ;  /* 0x0000000500047c82 */ /* 0x000fca0008000000 */
.L_x_32:
[----:B------:R-:W-:Y:S01]  /*1d20*/  ULEA UR33, UR4, UR7, 0x3 ;  /* 0x0000000704217291 */ /* 0x000fe2000f8e18ff */
[----:B---3--:R-:W-:Y:S01]  /*1d30*/  @!P3 MOV R2, 0x3000 ;  /* 0x000030000002b802 */ /* 0x008fe20000000f00 */
[----:B-1-3--:R-:W-:Y:S10]  /*1d40*/  @P0 BRA `(.L_x_27) ;  /* 0x00000000000c0947 */ /* 0x00aff40003800000 */
[----:B------:R-:W-:-:S04]  /*1d50*/  SHF.L.U32 R3, R12, 0x1f, RZ ;  /* 0x0000001f0c037819 */ /* 0x000fc800000006ff */
[----:B------:R-:W3:Y:S02]  /*1d60*/  SYNCS.PHASECHK.TRANS64.TRYWAIT P0, [UR33+0x88], R3 ;  /* 0x00008803ff0075a7 */ /* 0x000ee40008001121 */
[----:B---3--:R-:W-:Y:S05]  /*1d70*/  @!P0 BRA `(.L_x_28) ;  /* 0x0000007000888947 */ /* 0x008fea0003800000 */
.L_x_27:
[----:B------:R3:W-:Y:S01]  /*1d80*/  @!P3 SYNCS.ARRIVE.TRANS64 RZ, [UR33], R2 ;  /* 0x00000002ffffb9a7 */ /* 0x0007e20008000021 */
[----:B------:R-:W-:-:S04]  /*1d90*/  ULOP3.LUT UR5, UR24, 0x2, URZ, 0xfc, !UPT ;  /* 0x0000000218057892 */ /* 0x000fc8000f8efcff */
[----:B------:R-:W-:-:S09]  /*1da0*/  UISETP.NE.AND UP0, UPT, UR5, 0x2, UPT ;  /* 0x000000020500788c */ /* 0x000fd2000bf05270 */
[----:B------:R-:W-:Y:S05]  /*1db0*/  BRA.U UP0, `(.L_x_29) ;  /* 0x0000000100047547 */ /* 0x000fea000b800000 */
[----:B-1----:R-:W-:Y:S05]  /*1dc0*/  BPT.TRAP 0x1 ;  /* 0x000000040000795c */ /* 0x002fea0000300000 */
.L_x_29:
[----:B------:R-:W-:Y:S04]  /*1dd0*/  BSSY.RECONVERGENT B0, `(.L_x_30) ;  /* 0x0000003000007945 */ /* 0x000fe80003800200 */
[----:B------:R-:W-:Y:S05]  /*1de0*/  @P2 BRA `(.L_x_31) ;  /* 0x0000000000042947 */ /* 0x000fea0003800000 */
[----:B-1----:R-:W-:Y:S05]  /*1df0*/  BPT.TRAP 0x1 ;  /* 0x000000040000795c */ /* 0x002fea0000300000 */
.L_x_31:
[----:B-1----:R-:W-:Y:S05]  /*1e00*/  BSYNC.RECONVERGENT B0 ;  /* 0x0000000000007941 */ /* 0x002fea0003800200 */
.L_x_30:
[----:B------:R-:W-:Y:S02]  /*1e10*/  UIADD3 UR5, UPT, UPT, UR4, 0x1, URZ ;  /* 0x0000000104057890 */ /* 0x000fe4000fffe0ff */
[----:B------:R-:W-:Y:S02]  /*1e20*/  UIADD3 UR16, UP1, UPT, UR26, 0x80, URZ ;  /* 0x000000801a107890 */ /* 0x000fe4000ff3e0ff */
[----:B------:R-:W-:Y:S02]  /*1e30*/  UISETP.NE.AND UP0, UPT, UR5, 0x11, UPT ;  /* 0x000000110500788c */ /* 0x000fe4000bf05270 */
[----:B------:R-:W-:Y:S02]  /*1e40*/  USHF.L.U32 UR34, UR6, 0x5, URZ ;  /* 0x0000000506227899 */ /* 0x000fe400080006ff */
[----:B------:R-:W-:Y:S02]  /*1e50*/  USEL UR9, URZ, 0x1, UP0 ;  /* 0x00000001ff097887 */ /* 0x000fe40008000000 */
[----:B------:R-:W-:-:S02]  /*1e60*/  USEL UR5, UR5, URZ, UP0 ;  /* 0x000000ff05057287 */ /* 0x000fc40008000000 */
[----:B------:R-:W-:Y:S02]  /*1e70*/  UIADD3 UR14, UP0, UPT, UR26, 0x180, URZ ;  /* 0x000001801a0e7890 */ /* 0x000fe4000ff1e0ff */
[----:B------:R-:W-:Y:S01]  /*1e80*/  ULEA UR8, UR5, UR7, 0x3 ;  /* 0x0000000705087291 */ /* 0x000fe2000f8e18ff */
[----:B------:R-:W-:Y:S01]  /*1e90*/  LOP3.LUT R12, R12, UR9, RZ, 0x3c, !PT ;  /* 0x000000090c0c7c12 */ /* 0x000fe2000f8e3cff */
[----:B------:R-:W-:Y:S02]  /*1ea0*/  ULEA UR9, UR4, UR28, 0xb ;  /* 0x0000001c04097291 */ /* 0x000fe4000f8e58ff */
[----:B------:R-:W-:Y:S01]  /*1eb0*/  UIADD3.X UR17, UPT, UPT, URZ, UR27, URZ, UP1, !UPT ;  /* 0x0000001bff117290 */ /* 0x000fe20008ffe4ff */
[----:B--2---:R-:W-:Y:S01]  /*1ec0*/  SHF.L.U32 R0, R12, 0x1f, RZ ;  /* 0x0000001f0c007819 */ /* 0x004fe200000006ff */
[----:B------:R-:W-:Y:S02]  /*1ed0*/  ULEA UR9, UR9, UR7, 0x1 ;  /* 0x0000000709097291 */ /* 0x000fe4000f8e08ff */
[----:B------:R-:W-:Y:S01]  /*1ee0*/  UIADD3.X UR15, UPT, UPT, URZ, UR27, URZ, UP0, !UPT ;  /* 0x0000001bff0f7290 */ /* 0x000fe200087fe4ff */
[----:B------:R4:W1:Y:S01]  /*1ef0*/  SYNCS.PHASECHK.TRANS64.TRYWAIT P0, [UR8+0x88], R0 ;  /* 0x00008800ff0075a7 */ /* 0x0008620008001108 */
[----:B------:R-:W-:-:S02]  /*1f00*/  ULEA UR8, UR4, UR7, 0xd ;  /* 0x0000000704087291 */ /* 0x000fc4000f8e68ff */
[----:B------:R-:W-:Y:S02]  /*1f10*/  UIADD3 UR32, UPT, UPT, UR9, 0x4600, URZ ;  /* 0x0000460009207890 */ /* 0x000fe4000fffe0ff */
[----:B------:R-:W-:Y:S01]  /*1f20*/  UIADD3 UR8, UPT, UPT, UR8, 0x15600, URZ ;  /* 0x0001560008087890 */ /* 0x000fe2000fffe0ff */
[----:B------:R-:W-:Y:S01]  /*1f30*/  UMOV UR13, 0xff0000 ;  /* 0x00ff0000000d7882 */ /* 0x000fe20000000000 */
[----:B------:R-:W-:Y:S01]  /*1f40*/  UMOV UR18, 0x0 ;  /* 0x0000000000127882 */ /* 0x000fe20000000000 */
[----:B------:R-:W-:Y:S01]  /*1f50*/  UMOV UR19, 0x10000000 ;  /* 0x1000000000137882 */ /* 0x000fe20000000000 */
[----:B------:R-:W-:Y:S01]  /*1f60*/  UMOV UR12, UR36 ;  /* 0x00000024000c7c82 */ /* 0x000fe20008000000 */
[----:B------:R-:W-:Y:S01]  /*1f70*/  UMOV UR9, UR33 ;  /* 0x0000002100097c82 */ /* 0x000fe20008000000 */
[----:B------:R-:W-:Y:S01]  /*1f80*/  UMOV UR10, UR34 ;  /* 0x00000022000a7c82 */ /* 0x000fe20008000000 */
[----:B------:R2:W-:Y:S01]  /*1f90*/  UTMALDG.3D.MULTICAST [UR32], [UR16], UR13, desc[UR18] ;  /* 0x00001220100073b4 */ /* 0x0005e2000801180d */
[----:B------:R-:W-:Y:S01]  /*1fa0*/  UIADD3 UR6, UPT, UPT, UR6, 0x1, URZ ;  /* 0x0000000106067890 */ /* 0x000fe2000fffe0ff */
[----:B------:R-:W-:-:S03]  /*1fb0*/  UMOV UR4, UR5 ;  /* 0x0000000500047c82 */ /* 0x000fc60008000000 */
[----:B------:R-:W-:Y:S01]  /*1fc0*/  UISETP.NE.AND UP0, UPT, UR6, UR21, UPT ;  /* 0x000000150600728c */ /* 0x000fe2000bf05270 */
[----:B------:R4:W-:Y:S01]  /*1fd0*/  UTMALDG.3D [UR8], [UR14], desc[UR18] ;  /* 0x000012080e0075b4 */ /* 0x0009e20008011000 */
[----:B--2---:R-:W-:-:S07]  /*1fe0*/  UMOV UR13, UR21 ;  /* 0x00000015000d7c82 */ /* 0x004fce0008000000 */
[----:B----4-:R-:W-:Y:S05]  /*1ff0*/  BRA.U UP0, `(.L_x_32) ;  /* 0xfffffffd00487547 */ /* 0x010fea000b83ffff */
.L_x_26:
[----:B------:R-:W-:Y:S01]  /*2000*/  ULEA UR4, UR5, UR7, 0x3 ;  /* 0x0000000705047291 */ /* 0x000fe2000f8e18ff */
[----:B--2---:R-:W-:Y:S01]  /*2010*/  SHF.L.U32 R0, R12, 0x1f, RZ ;  /* 0x0000001f0c007819 */ /* 0x004fe200000006ff */
[----:B------:R-:W-:Y:S01]  /*2020*/  @!P1 SYNCS.ARRIVE.TRANS64.A1T0 RZ, [UR7+0x158], RZ ;  /* 0x000158ffffff99a7 */ /* 0x000fe20008100007 */
[----:B------:R-:W-:-:S06]  /*2030*/  UISETP.GT.AND UP0, UPT, UR43, UR41, UPT ;  /* 0x000000292b00728c */ /* 0x000fcc000bf04270 */
[----:B-1-3--:R1:W2:Y:S03]  /*2040*/  SYNCS.PHASECHK.TRANS64.TRYWAIT P0, [UR4+0x88], R0 ;  /* 0x00008800ff0075a7 */ /* 0x00a2a60008001104 */
[----:B------:R-:W-:Y:S05]  /*2050*/  BRA.U !UP0, `(.L_x_33) ;  /* 0x0000000108bc7547 */ /* 0x000fea000b800000 */
[----:B------:R-:W-:Y:S01]  /*2060*/  UIADD3 UR25, UPT, UPT, UR44, UR13, URZ ;  /* 0x0000000d2c197290 */ /* 0x000fe2000fffe0ff */
[----:B------:R-:W-:-:S11]  /*2070*/  UMOV UR4, UR5 ;  /* 0x0000000500047c82 */ /* 0x000fd60008000000 */
.L_x_39:
[----:B------:R-:W-:Y:S01]  /*2080*/  ULEA UR17, UR4, UR7, 0x3 ;  /* 0x0000000704117291 */ /* 0x000fe2000f8e18ff */
[----:B--2---:R-:W-:Y:S01]  /*2090*/  @!P3 MOV R2, 0x3000 ;  /* 0x000030000002b802 */ /* 0x004fe20000000f00 */
[----:B--2-4-:R-:W-:Y:S10]  /*20a0*/  @P0 BRA `(.L_x_34) ;  /* 0x00000000000c0947 */ /* 0x014ff40003800000 */
[----:B------:R-:W-:-:S04]  /*20b0*/  SHF.L.U32 R3, R12, 0x1f, RZ ;  /* 0x0000001f0c037819 */ /* 0x000fc800000006ff */
[----:B------:R-:W2:Y:S02]  /*20c0*/  SYNCS.PHASECHK.TRANS64.TRYWAIT P0, [UR17+0x88], R3 ;  /* 0x00008803ff0075a7 */ /* 0x000ea40008001111 */
[----:B--2---:R-:W-:Y:S05]  /*20d0*/  @!P0 BRA `(.L_x_35) ;  /* 0x0000006c00c88947 */ /* 0x004fea0003800000 */
.L_x_34:
[----:B------:R2:W-:Y:S01]  /*20e0*/  @!P3 SYNCS.ARRIVE.TRANS64 RZ, [UR17], R2 ;  /* 0x00000002ffffb9a7 */ /* 0x0005e20008000011 */
[----:B------:R-:W-:-:S04]  /*20f0*/  ULOP3.LUT UR5, UR24, 0x2, URZ, 0xfc, !UPT ;  /* 0x0000000218057892 */ /* 0x000fc8000f8efcff */
[----:B------:R-:W-:-:S09]  /*2100*/  UISETP.NE.AND UP0, UPT, UR5, 0x2, UPT ;  /* 0x000000020500788c */ /* 0x000fd2000bf05270 */
[----:B------:R-:W-:Y:S05]  /*2110*/  BRA.U UP0, `(.L_x_36) ;  /* 0x0000000100047547 */ /* 0x000fea000b800000 */
[----:B------:R-:W-:Y:S05]  /*2120*/  BPT.TRAP 0x1 ;  /* 0x000000040000795c */ /* 0x000fea0000300000 */
.L_x_36:
[----:B------:R-:W-:Y:S04]  /*2130*/  BSSY.RECONVERGENT B0, `(.L_x_37) ;  /* 0x0000003000007945 */ /* 0x000fe80003800200 */
[----:B------:R-:W-:Y:S05]  /*2140*/  @P2 BRA `(.L_x_38) ;  /* 0x0000000000042947 */ /* 0x000fea0003800000 */
[----:B------:R-:W-:Y:S05]  /*2150*/  BPT.TRAP 0x1 ;  /* 0x000000040000795c */ /* 0x000fea0000300000 */
.L_x_38:
[----:B------:R-:W-:Y:S05]  /*2160*/  BSYNC.RECONVERGENT B0 ;  /* 0x0000000000007941 */ /* 0x000fea0003800200 */
.L_x_37:
[----:B------:R-:W-:Y:S02]  /*2170*/  UIADD3 UR5, UPT, UPT, UR4, 0x1, URZ ;  /* 0x0000000104057890 */ /* 0x000fe4000fffe0ff */
[----:B------:R-:W-:Y:S02]  /*2180*/  UIADD3 UR14, UP1, UPT, UR26, 0x80, URZ ;  /* 0x000000801a0e7890 */ /* 0x000fe4000ff3e0ff */
[----:B------:R-:W-:Y:S02]  /*2190*/  UISETP.NE.AND UP0, UPT, UR5, 0x11, UPT ;  /* 0x000000110500788c */ /* 0x000fe4000bf05270 */
[----:B------:R-:W-:Y:S02]  /*21a0*/  USHF.L.U32 UR18, UR13, 0x5, URZ ;  /* 0x000000050d127899 */ /* 0x000fe400080006ff */
[----:B------:R-:W-:Y:S02]  /*21b0*/  USEL UR8, URZ, 0x1, UP0 ;  /* 0x00000001ff087887 */ /* 0x000fe40008000000 */
[----:B------:R-:W-:-:S02]  /*21c0*/  USEL UR5, UR5, URZ, UP0 ;  /* 0x000000ff05057287 */ /* 0x000fc40008000000 */
[----:B------:R-:W-:Y:S02]  /*21d0*/  UIADD3 UR22, UP0, UPT, UR26, 0x180, URZ ;  /* 0x000001801a167890 */ /* 0x000fe4000ff1e0ff */
[----:B------:R-:W-:Y:S01]  /*21e0*/  LOP3.LUT R12, R12, UR8, RZ, 0x3c, !PT ;  /* 0x000000080c0c7c12 */ /* 0x000fe2000f8e3cff */
[----:B------:R-:W-:Y:S02]  /*21f0*/  ULEA UR6, UR5, UR7, 0x3 ;  /* 0x0000000705067291 */ /* 0x000fe4000f8e18ff */
[----:B------:R-:W-:Y:S01]  /*2200*/  ULEA UR8, UR4, UR7, 0xd ;  /* 0x0000000704087291 */ /* 0x000fe2000f8e68ff */
[----:B-1----:R-:W-:Y:S01]  /*2210*/  SHF.L.U32 R0, R12, 0x1f, RZ ;  /* 0x0000001f0c007819 */ /* 0x002fe200000006ff */
[----:B------:R-:W-:Y:S02]  /*2220*/  ULEA UR16, UR4, UR29, 0xc ;  /* 0x0000001d04107291 */ /* 0x000fe4000f8e60ff */
[----:B------:R-:W-:Y:S02]  /*2230*/  UIADD3.X UR15, UPT, UPT, URZ, UR27, URZ, UP1, !UPT ;  /* 0x0000001bff0f7290 */ /* 0x000fe40008ffe4ff */
[----:B------:R-:W-:Y:S01]  /*2240*/  UIADD3 UR8, UPT, UPT, UR8, 0x15600, URZ ;  /* 0x0001560008087890 */ /* 0x000fe2000fffe0ff */
[----:B------:R3:W4:Y:S01]  /*2250*/  SYNCS.PHASECHK.TRANS64.TRYWAIT P0, [UR6+0x88], R0 ;  /* 0x00008800ff0075a7 */ /* 0x0007220008001106 */
[----:B------:R-:W-:Y:S01]  /*2260*/  UIADD3.X UR23, UPT, UPT, URZ, UR27, URZ, UP0, !UPT ;  /* 0x0000001bff177290 */ /* 0x000fe200087fe4ff */
[----:B------:R-:W-:Y:S01]  /*2270*/  UMOV UR6, 0xff0000 ;  /* 0x00ff000000067882 */ /* 0x000fe20000000000 */
[----:B------:R-:W-:Y:S01]  /*2280*/  UMOV UR30, 0x0 ;  /* 0x00000000001e7882 */ /* 0x000fe20000000000 */
[----:B------:R-:W-:Y:S01]  /*2290*/  UMOV UR31, 0x10000000 ;  /* 0x10000000001f7882 */ /* 0x000fe20000000000 */
[----:B------:R-:W-:Y:S01]  /*22a0*/  UMOV UR19, UR35 ;  /* 0x0000002300137c82 */ /* 0x000fe20008000000 */
[----:B------:R-:W-:Y:S01]  /*22b0*/  UMOV UR20, UR36 ;  /* 0x0000002400147c82 */ /* 0x000fe20008000000 */
[----:B------:R-:W-:Y:S01]  /*22c0*/  UMOV UR12, UR36 ;  /* 0x00000024000c7c82 */ /* 0x000fe20008000000 */
[----:B------:R-:W-:Y:S01]  /*22d0*/  UMOV UR9, UR17 ;  /* 0x0000001100097c82 */ /* 0x000fe20008000000 */
[----:B------:R-:W-:Y:S01]  /*22e0*/  UMOV UR10, UR18 ;  /* 0x00000012000a7c82 */ /* 0x000fe20008000000 */
[----:B------:R3:W-:Y:S01]  /*22f0*/  UTMALDG.3D.MULTICAST [UR16], [UR14], UR6, desc[UR30] ;  /* 0x00001e100e0073b4 */ /* 0x0007e20008011806 */
[----:B------:R-:W-:Y:S01]  /*2300*/  UIADD3 UR13, UPT, UPT, UR13, 0x1, URZ ;  /* 0x000000010d0d7890 */ /* 0x000fe2000fffe0ff */
[----:B------:R-:W-:-:S03]  /*2310*/  UMOV UR4, UR5 ;  /* 0x0000000500047c82 */ /* 0x000fc60008000000 */
[----:B------:R-:W-:Y:S01]  /*2320*/  UISETP.NE.AND UP0, UPT, UR13, UR25, UPT ;  /* 0x000000190d00728c */ /* 0x000fe2000bf05270 */
[----:B------:R3:W-:Y:S08]  /*2330*/  UTMALDG.3D [UR8], [UR22], desc[UR30] ;  /* 0x00001e08160075b4 */ /* 0x0007f00008011000 */
[----:B---3--:R-:W-:Y:S05]  /*2340*/  BRA.U UP0, `(.L_x_39) ;  /* 0xfffffffd004c7547 */ /* 0x008fea000b83ffff */
.L_x_33:
[C---:B------:R-:W-:Y:S01]  /*2350*/  LEA R3, R11.reuse, UR7, 0x3 ;  /* 0x000000070b037c11 */ /* 0x040fe2000f8e18ff */
[----:B------:R-:W-:Y:S01]  /*2360*/  NOP ;  /* 0x0000000000007918 */ /* 0x000fe20000000000 */
[----:B-1----:R-:W-:Y:S02]  /*2370*/  SHF.L.U32 R0, R10, 0x1f, RZ ;  /* 0x0000001f0a007819 */ /* 0x002fe400000006ff */
[----:B------:R-:W-:Y:S02]  /*2380*/  LEA R4, R11, UR7, 0x4 ;  /* 0x000000070b047c11 */ /* 0x000fe4000f8e20ff */
[----:B--2-4-:R-:W1:Y:S02]  /*2390*/  SYNCS.PHASECHK.TRANS64.TRYWAIT P0, [R3+URZ+0x160], R0 ;  /* 0x00016000030075a7 */ /* 0x014e6400080011ff */
[----:B-1----:R-:W-:Y:S05]  /*23a0*/  @!P0 BRA `(.L_x_40) ;  /* 0x0000006c002c8947 */ /* 0x002fea0003800000 */
.L_x_155:
[----:B------:R-:W2:Y:S01]  /*23b0*/  LDS.128 R4, [R4+0x1f0] ;  /* 0x0001f00004047984 */ /* 0x000ea20000000c00 */
[----:B------:R-:W-:Y:S01]  /*23c0*/  UISETP.GE.AND UP0, UPT, UR42, 0x1, UPT ;  /* 0x000000012a00788c */ /* 0x000fe2000bf06270 */
[----:B------:R-:W-:Y:S01]  /*23d0*/  @!PT LDS RZ, [RZ] ;  /* 0x00000000fffff984 */ /* 0x000fe20000000800 */
[----:B------:R-:W-:Y:S01]  /*23e0*/  @!PT LDS RZ, [RZ] ;  /* 0x00000000fffff984 */ /* 0x000fe20000000800 */
[----:B------:R-:W-:Y:S01]  /*23f0*/  @!PT LDS RZ, [RZ] ;  /* 0x00000000fffff984 */ /* 0x000fe20000000800 */
[----:B------:R-:W-:Y:S01]  /*2400*/  @!PT LDS RZ, [RZ] ;  /* 0x00000000fffff984 */ /* 0x000fe20000000800 */
[----:B------:R3:W-:Y:S06]  /*2410*/  MEMBAR.ALL.CTA ;  /* 0x0000000000007992 */ /* 0x0007ec0000008000 */
[----:B---3--:R-:W3:Y:S01]  /*2420*/  FENCE.VIEW.ASYNC.S ;  /* 0x00000000000073c6 */ /* 0x008ee20000000000 */
[----:B--2---:R-:W-:-:S13]  /*2430*/  LOP3.LUT P0, RZ, R6, 0x1, RZ, 0xc0, !PT ;  /* 0x0000000106ff7812 */ /* 0x004fda000780c0ff */
[----:B---3--:R-:W-:Y:S01]  /*2440*/  VOTEU.ANY UP1, P0 ;  /* 0x0000000000ff7886 */ /* 0x008fe20000020100 */
[----:B------:R-:W-:-:S13]  /*2450*/  PLOP3.LUT P0, PT, PT, PT, UP1, 0x80, 0x8 ;  /* 0x000000000008781c */ /* 0x000fda0003f0f018 */
[----:B-1----:R-:W-:Y:S02]  /*2460*/  @P0 LOP3.LUT R0, R5, 0xffff, RZ, 0xc0, !PT ;  /* 0x0000ffff05000812 */ /* 0x002fe400078ec0ff */
[----:B------:R-:W-:Y:S02]  /*2470*/  @P0 MOV R2, R4 ;  /* 0x0000000400020202 */ /* 0x000fe40000000f00 */
[----:B------:R-:W-:Y:S01]  /*2480*/  @P0 R2UR UR6, R0 ;  /* 0x00000000000602ca */ /* 0x000fe200000e0000 */
[----:B------:R-:W-:Y:S01]  /*2490*/  VIADD R0, R3, 0x170 ;  /* 0x0000017003007836 */ /* 0x000fe20000000000 */
[----:B------:R-:W-:Y:S02]  /*24a0*/  @P0 SHF.R.U32.HI R4, RZ, 0x10, R5 ;  /* 0x00000010ff040819 */ /* 0x000fe40000011605 */
[----:B------:R-:W-:Y:S02]  /*24b0*/  @P0 R2UR UR8, R2 ;  /* 0x00000000020802ca */ /* 0x000fe400000e0000 */
[----:B------:R-:W-:-:S02]  /*24c0*/  PRMT R0, RZ, 0x654, R0 ;  /* 0x00000654ff007816 */ /* 0x000fc40000000000 */
[----:B------:R-:W-:Y:S02]  /*24d0*/  @P0 R2UR UR4, R4 ;  /* 0x00000000040402ca */ /* 0x000fe400000e0000 */
[----:B------:R1:W-:Y:S03]  /*24e0*/  SYNCS.ARRIVE.TRANS64.RED.A1T0 RZ, [R0+URZ], RZ ;  /* 0x000000ff00ff79a7 */ /* 0x0003e600081004ff */
[----:B------:R-:W-:-:S04]  /*24f0*/  @UP1 UMOV UR37, UR6 ;  /* 0x0000000600251c82 */ /* 0x000fc80008000000 */
[----:B------:R-:W-:-:S04]  /*2500*/  @UP1 UMOV UR38, UR8 ;  /* 0x0000000800261c82 */ /* 0x000fc80008000000 */
[----:B------:R-:W-:Y:S01]  /*2510*/  @UP1 UMOV UR36, UR4 ;  /* 0x0000000400241c82 */ /* 0x000fe20008000000 */
[----:B------:R-:W-:Y:S05]  /*2520*/  BRA.U !UP0, `(.L_x_41) ;  /* 0x0000000108d47547 */ /* 0x000fea000b800000 */
[----:B------:R-:W2:Y:S01]  /*2530*/  LDCU.128 UR12, c[0x0][0xb10] ;  /* 0x00016200ff0c77ac */ /* 0x000ea20008000c00 */
[----:B------:R-:W3:Y:S01]  /*2540*/  LDCU UR25, c[0x0][0xb20] ;  /* 0x00016400ff1977ac */ /* 0x000ee20008000800 */
[----:B------:R-:W4:Y:S01]  /*2550*/  LDCU UR20, c[0x0][0xb0c] ;  /* 0x00016180ff1477ac */ /* 0x000f220008000800 */
[----:B------:R-:W1:Y:S01]  /*2560*/  LDCU.64 UR10, c[0x0][0xb28] ;  /* 0x00016500ff0a77ac */ /* 0x000e620008000a00 */
[----:B------:R-:W-:Y:S02]  /*2570*/  UISETP.NE.AND UP3, UPT, UR42, 0x1, UPT ;  /* 0x000000012a00788c */ /* 0x000fe4000bf65270 */
[----:B--2---:R-:W-:Y:S02]  /*2580*/  UIMAD.WIDE.U32 UR16, UR39, UR15, URZ ;  /* 0x0000000f271072a5 */ /* 0x004fe4000f8e00ff */
[----:B------:R-:W-:Y:S02]  /*2590*/  UIMAD.WIDE.U32 UR8, UR40, UR12, URZ ;  /* 0x0000000c280872a5 */ /* 0x000fe4000f8e00ff */
[----:B------:R-:W-:-:S02]  /*25a0*/  UISETP.NE.AND UP0, UPT, UR14, 0x1, UPT ;  /* 0x000000010e00788c */ /* 0x000fc4000bf05270 */
[----:B------:R-:W-:Y:S01]  /*25b0*/  UIMAD.WIDE.U32 UR22, UR37, UR15, URZ ;  /* 0x0000000f251672a5 */ /* 0x000fe2000f8e00ff */
[----:B------:R-:W-:Y:S02]  /*25c0*/  UMOV UR16, UR17 ;  /* 0x0000001100107c82 */ /* 0x000fe40008000000 */
[----:B------:R-:W-:Y:S01]  /*25d0*/  UMOV UR8, UR9 ;  /* 0x0000000900087c82 */ /* 0x000fe20008000000 */
[----:B---3--:R-:W-:Y:S02]  /*25e0*/  USHF.R.U32.HI UR16, URZ, UR25, UR16 ;  /* 0x00000019ff107299 */ /* 0x008fe40008011610 */
[----:B----4-:R-:W-:Y:S02]  /*25f0*/  UISETP.NE.AND UP2, UPT, UR20, 0x1, UPT ;  /* 0x000000011400788c */ /* 0x010fe4000bf45270 */
[----:B------:R-:W-:Y:S02]  /*2600*/  USHF.R.U32.HI UR8, URZ, UR13, UR8 ;  /* 0x0000000dff087299 */ /* 0x000fe40008011608 */
[----:B------:R-:W-:-:S02]  /*2610*/  USEL UR6, UR39, UR16, !UP0 ;  /* 0x0000001027067287 */ /* 0x000fc4000c000000 */
[----:B------:R-:W-:Y:S02]  /*2620*/  USEL UR8, UR40, UR8, !UP2 ;  /* 0x0000000828087287 */ /* 0x000fe4000d000000 */
[----:B-1----:R-:W-:Y:S01]  /*2630*/  UIMAD.WIDE.U32 UR16, UR6, UR10, URZ ;  /* 0x0000000a061072a5 */ /* 0x002fe2000f8e00ff */
[----:B------:R-:W-:Y:S01]  /*2640*/  UMOV UR4, UR23 ;  /* 0x0000001700047c82 */ /* 0x000fe20008000000 */
[----:B------:R-:W-:Y:S02]  /*2650*/  UIMAD.WIDE.U32 UR18, UR38, UR12, URZ ;  /* 0x0000000c261272a5 */ /* 0x000fe4000f8e00ff */
[----:B------:R-:W-:-:S03]  /*2660*/  UIMAD.WIDE.U32 UR22, UR8, UR10, URZ ;  /* 0x0000000a081672a5 */ /* 0x000fc6000f8e00ff */
[----:B------:R-:W-:Y:S01]  /*2670*/  UMOV UR16, UR17 ;  /* 0x0000001100107c82 */ /* 0x000fe20008000000 */
[----:B------:R-:W-:Y:S02]  /*2680*/  USHF.R.U32.HI UR4, URZ, UR25, UR4 ;  /* 0x00000019ff047299 */ /* 0x000fe40008011604 */
[----:B------:R-:W-:Y:S01]  /*2690*/  @UP3 USHF.R.U32.HI UR6, URZ, UR11, UR16 ;  /* 0x0000000bff063299 */ /* 0x000fe20008011610 */
[----:B------:R-:W-:Y:S01]  /*26a0*/  UMOV UR18, UR19 ;  /* 0x0000001300127c82 */ /* 0x000fe20008000000 */
[----:B------:R-:W-:Y:S01]  /*26b0*/  UMOV UR22, UR23 ;  /* 0x0000001700167c82 */ /* 0x000fe20008000000 */
[----:B------:R-:W-:Y:S02]  /*26c0*/  USHF.R.U32.HI UR13, URZ, UR13, UR18 ;  /* 0x0000000dff0d7299 */ /* 0x000fe40008011612 */
[----:B------:R-:W-:Y:S02]  /*26d0*/  USEL UR4, UR37, UR4, !UP0 ;  /* 0x0000000425047287 */ /* 0x000fe4000c000000 */
[----:B------:R-:W-:-:S02]  /*26e0*/  @UP3 USHF.R.U32.HI UR8, URZ, UR11, UR22 ;  /* 0x0000000bff083299 */ /* 0x000fc40008011616 */
[----:B------:R-:W-:Y:S02]  /*26f0*/  UIMAD UR9, UR42, UR6, URZ ;  /* 0x000000062a0972a4 */ /* 0x000fe4000f8e02ff */
[----:B------:R-:W-:Y:S02]  /*2700*/  USEL UR6, UR38, UR13, !UP2 ;  /* 0x0000000d26067287 */ /* 0x000fe4000d000000 */
[----:B------:R-:W-:Y:S02]  /*2710*/  UIMAD UR12, UR42, UR8, URZ ;  /* 0x000000082a0c72a4 */ /* 0x000fe4000f8e02ff */
[----:B------:R-:W-:Y:S02]  /*2720*/  UISETP.GE.AND UP0, UPT, UR4, UR9, UPT ;  /* 0x000000090400728c */ /* 0x000fe4000bf06270 */
[----:B------:R-:W-:Y:S02]  /*2730*/  UIMAD.WIDE.U32 UR16, UR4, UR10, URZ ;  /* 0x0000000a041072a5 */ /* 0x000fe4000f8e00ff */
[----:B------:R-:W-:-:S02]  /*2740*/  UISETP.GE.OR UP0, UPT, UR6, UR12, UP0 ;  /* 0x0000000c0600728c */ /* 0x000fc40008706670 */
        /* <DEDUP_REMOVED lines=19> */
.L_x_41:
[----:B------:R-:W2:Y:S02]  /*2880*/  LDCU UR4, c[0x0][0xb30] ;  /* 0x00016600ff0477ac */ /* 0x000ea40008000800 */
[----:B--2---:R-:W-:-:S09]  /*2890*/  UISETP.NE.AND UP0, UPT, UR4, 0x1, UPT ;  /* 0x000000010400788c */ /* 0x004fd2000bf05270 */
[----:B------:R-:W-:Y:S05]  /*28a0*/  BRA.U UP0, `(.L_x_42) ;  /* 0x0000000100447547 */ /* 0x000fea000b800000 */
[----:B------:R-:W2:Y:S01]  /*28b0*/  LDCU.128 UR12, c[0x0][0xb10] ;  /* 0x00016200ff0c77ac */ /* 0x000ea20008000c00 */
[----:B------:R-:W3:Y:S01]  /*28c0*/  LDCU UR16, c[0x0][0xb0c] ;  /* 0x00016180ff1077ac */ /* 0x000ee20008000800 */
[----:B------:R-:W4:Y:S01]  /*28d0*/  LDCU UR17, c[0x0][0xb20] ;  /* 0x00016400ff1177ac */ /* 0x000f220008000800 */
[----:B--2---:R-:W-:Y:S02]  /*28e0*/  UIMAD.WIDE.U32 UR10, UR38, UR12, URZ ;  /* 0x0000000c260a72a5 */ /* 0x004fe4000f8e00ff */
[----:B------:R-:W-:Y:S02]  /*28f0*/  UIMAD.WIDE.U32 UR8, UR37, UR15, URZ ;  /* 0x0000000f250872a5 */ /* 0x000fe4000f8e00ff */
[----:B---3--:R-:W-:Y:S02]  /*2900*/  UISETP.NE.AND UP2, UPT, UR16, 0x1, UPT ;  /* 0x000000011000788c */ /* 0x008fe4000bf45270 */
[----:B------:R-:W-:Y:S01]  /*2910*/  UISETP.NE.AND UP0, UPT, UR14, 0x1, UPT ;  /* 0x000000010e00788c */ /* 0x000fe2000bf05270 */
[----:B------:R-:W-:-:S02]  /*2920*/  UMOV UR6, UR11 ;  /* 0x0000000b00067c82 */ /* 0x000fc40008000000 */
[----:B------:R-:W-:Y:S01]  /*2930*/  UMOV UR4, UR9 ;  /* 0x0000000900047c82 */ /* 0x000fe20008000000 */
[----:B------:R-:W-:Y:S02]  /*2940*/  USHF.R.U32.HI UR6, URZ, UR13, UR6 ;  /* 0x0000000dff067299 */ /* 0x000fe40008011606 */
[----:B----4-:R-:W-:Y:S02]  /*2950*/  USHF.R.U32.HI UR4, URZ, UR17, UR4 ;  /* 0x00000011ff047299 */ /* 0x010fe40008011604 */
[----:B------:R-:W-:Y:S02]  /*2960*/  USEL UR6, UR38, UR6, !UP2 ;  /* 0x0000000626067287 */ /* 0x000fe4000d000000 */
[----:B------:R-:W-:-:S04]  /*2970*/  USEL UR4, UR37, UR4, !UP0 ;  /* 0x0000000425047287 */ /* 0x000fc8000c000000 */
[----:B------:R-:W-:Y:S02]  /*2980*/  UIADD3 UR8, UPT, UPT, UR6, -UR4, URZ ;  /* 0x8000000406087290 */ /* 0x000fe4000fffe0ff */
[----:B------:R-:W-:Y:S02]  /*2990*/  UIADD3 UR4, UPT, UPT, -UR6, UR4, URZ ;  /* 0x0000000406047290 */ /* 0x000fe4000fffe1ff */
[----:B------:R-:W-:Y:S02]  /*29a0*/  UIMAD UR37, UR8, UR14, UR37 ;  /* 0x0000000e082572a4 */ /* 0x000fe4000f8e0225 */
[----:B------:R-:W-:-:S12]  /*29b0*/  UIMAD UR38, UR4, UR16, UR38 ;  /* 0x00000010042672a4 */ /* 0x000fd8000f8e0226 */
.L_x_42:
[----:B------:R-:W-:Y:S01]  /*29c0*/  VIADD R11, R11, 0x1 ;  /* 0x000000010b0b7836 */ /* 0x000fe20000000000 */
[----:B------:R-:W-:Y:S02]  /*29d0*/  R2UR UR6, R48 ;  /* 0x00000000300672ca */ /* 0x000fe400000e0000 */
[----:B------:R-:W-:Y:S02]  /*29e0*/  R2UR UR4, R47 ;  /* 0x000000002f0472ca */ /* 0x000fe400000e0000 */
[C---:B------:R-:W-:Y:S02]  /*29f0*/  ISETP.NE.AND P0, PT, R11.reuse, 0x2, PT ;  /* 0x000000020b00780c */ /* 0x040fe40003f05270 */
[----:B------:R-:W-:Y:S02]  /*2a00*/  PLOP3.LUT P1, PT, PT, PT, PT, 0x80, 0x8 ;  /* 0x000000000008781c */ /* 0x000fe40003f2f070 */
[----:B-1----:R-:W-:Y:S02]  /*2a10*/  SEL R0, RZ, 0x1, P0 ;  /* 0x00000001ff007807 */ /* 0x002fe40000000000 */
[----:B------:R-:W-:-:S02]  /*2a20*/  SEL R11, R11, RZ, P0 ;  /* 0x000000ff0b0b7207 */ /* 0x000fc40000000000 */
[----:B------:R-:W-:Y:S01]  /*2a30*/  LOP3.LUT R10, R10, R0, RZ, 0x3c, !PT ;  /* 0x000000000a0a7212 */ /* 0x000fe200078e3cff */
[----:B------:R-:W-:Y:S02]  /*2a40*/  UIADD3 UR16, UPT, UPT, UR38, UR6, URZ ;  /* 0x0000000626107290 */ /* 0x000fe4000fffe0ff */
[----:B------:R-:W-:Y:S01]  /*2a50*/  UIADD3 UR20, UPT, UPT, UR37, UR4, URZ ;  /* 0x0000000425147290 */ /* 0x000fe2000fffe0ff */
[----:B------:R-:W-:Y:S11]  /*2a60*/  BRA.U UP1, `(.L_x_43) ;  /* 0xfffffff101507547 */ /* 0x000ff6000b83ffff */
[----:B------:R-:W-:Y:S01]  /*2a70*/  UIADD3 UR7, UPT, UPT, UR7, 0x88, URZ ;  /* 0x0000008807077890 */ /* 0x000fe2000fffe0ff */
[----:B------:R-:W-:-:S03]  /*2a80*/  SHF.L.U32 R2, R12, 0x1f, RZ ;  /* 0x0000001f0c027819 */ /* 0x000fc600000006ff */
[----:B------:R-:W-:-:S09]  /*2a90*/  ULEA UR4, UR5, UR7, 0x3 ;  /* 0x0000000705047291 */ /* 0x000fd2000f8e18ff */
[----:B------:R-:W1:Y:S02]  /*2aa0*/  SYNCS.PHASECHK.TRANS64.TRYWAIT P0, [UR4], R2 ;  /* 0x00000002ff0075a7 */ /* 0x000e640008001104 */
[----:B-1----:R-:W-:Y:S05]  /*2ab0*/  @!P0 BRA `(.L_x_44) ;  /* 0x00000064007c8947 */ /* 0x002fea0003800000 */
.L_x_157:
[----:B------:R-:W-:-:S04]  /*2ac0*/  UIADD3 UR4, UPT, UPT, UR5, 0x1, URZ ;  /* 0x0000000105047890 */ /* 0x000fc8000fffe0ff */
[----:B------:R-:W-:-:S04]  /*2ad0*/  UISETP.NE.AND UP0, UPT, UR4, 0x11, UPT ;  /* 0x000000110400788c */ /* 0x000fc8000bf05270 */
[----:B------:R-:W-:Y:S02]  /*2ae0*/  USEL UR6, URZ, 0x1, UP0 ;  /* 0x00000001ff067887 */ /* 0x000fe40008000000 */
[----:B------:R-:W-:-:S04]  /*2af0*/  USEL UR4, UR4, URZ, UP0 ;  /* 0x000000ff04047287 */ /* 0x000fc80008000000 */
[----:B------:R-:W-:Y:S01]  /*2b00*/  ULEA UR5, UR4, UR7, 0x3 ;  /* 0x0000000704057291 */ /* 0x000fe2000f8e18ff */
[----:B-1----:R-:W-:-:S04]  /*2b10*/  LOP3.LUT R2, R12, UR6, RZ, 0x3c, !PT ;  /* 0x000000060c027c12 */ /* 0x002fc8000f8e3cff */
[----:B------:R-:W-:-:S04]  /*2b20*/  SHF.L.U32 R3, R2, 0x1f, RZ ;  /* 0x0000001f02037819 */ /* 0x000fc800000006ff */
[----:B------:R-:W1:Y:S02]  /*2b30*/  SYNCS.PHASECHK.TRANS64.TRYWAIT P0, [UR5], R3 ;  /* 0x00000003ff0075a7 */ /* 0x000e640008001105 */
[----:B-1----:R-:W-:Y:S05]  /*2b40*/  @!P0 BRA `(.L_x_45) ;  /* 0x0000006400708947 */ /* 0x002fea0003800000 */
.L_x_159:
[----:B------:R-:W-:-:S04]  /*2b50*/  UIADD3 UR4, UPT, UPT, UR4, 0x1, URZ ;  /* 0x0000000104047890 */ /* 0x000fc8000fffe0ff */
[----:B------:R-:W-:-:S04]  /*2b60*/  UISETP.NE.AND UP0, UPT, UR4, 0x11, UPT ;  /* 0x000000110400788c */ /* 0x000fc8000bf05270 */
[----:B------:R-:W-:Y:S02]  /*2b70*/  USEL UR6, URZ, 0x1, UP0 ;  /* 0x00000001ff067887 */ /* 0x000fe40008000000 */
[----:B------:R-:W-:-:S04]  /*2b80*/  USEL UR4, UR4, URZ, UP0 ;  /* 0x000000ff04047287 */ /* 0x000fc80008000000 */
[----:B------:R-:W-:Y:S01]  /*2b90*/  ULEA UR5, UR4, UR7, 0x3 ;  /* 0x0000000704057291 */ /* 0x000fe2000f8e18ff */
[----:B------:R-:W-:-:S04]  /*2ba0*/  LOP3.LUT R2, R2, UR6, RZ, 0x3c, !PT ;  /* 0x0000000602027c12 */ /* 0x000fc8000f8e3cff */
[----:B-1----:R-:W-:-:S04]  /*2bb0*/  SHF.L.U32 R3, R2, 0x1f, RZ ;  /* 0x0000001f02037819 */ /* 0x002fc800000006ff */
[----:B------:R-:W1:Y:S02]  /*2bc0*/  SYNCS.PHASECHK.TRANS64.TRYWAIT P0, [UR5], R3 ;  /* 0x00000003ff0075a7 */ /* 0x000e640008001105 */
[----:B-1----:R-:W-:Y:S05]  /*2bd0*/  @!P0 BRA `(.L_x_46) ;  /* 0x0000006400648947 */ /* 0x002fea0003800000 */
.L_x_161:
        /* <DEDUP_REMOVED lines=9> */
.L_x_163:
        /* <DEDUP_REMOVED lines=9> */
.L_x_165:
        /* <DEDUP_REMOVED lines=9> */
.L_x_167:
        /* <DEDUP_REMOVED lines=9> */
.L_x_169:
        /* <DEDUP_REMOVED lines=9> */
.L_x_171:
        /* <DEDUP_REMOVED lines=9> */
.L_x_173:
        /* <DEDUP_REMOVED lines=9> */
.L_x_175:
        /* <DEDUP_REMOVED lines=9> */
.L_x_177:
        /* <DEDUP_REMOVED lines=9> */
.L_x_179:
        /* <DEDUP_REMOVED lines=9> */
.L_x_181:
        /* <DEDUP_REMOVED lines=9> */
.L_x_183:
        /* <DEDUP_REMOVED lines=9> */
.L_x_185:
        /* <DEDUP_REMOVED lines=9> */
.L_x_187:
[----:B------:R-:W-:-:S04]  /*3330*/  UIADD3 UR4, UPT, UPT, UR4, 0x1, URZ ;  /* 0x0000000104047890 */ /* 0x000fc8000fffe0ff */
[----:B------:R-:W-:-:S04]  /*3340*/  UISETP.NE.AND UP0, UPT, UR4, 0x11, UPT ;  /* 0x000000110400788c */ /* 0x000fc8000bf05270 */
[----:B------:R-:W-:Y:S02]  /*3350*/  USEL UR5, URZ, 0x1, UP0 ;  /* 0x00000001ff057887 */ /* 0x000fe40008000000 */
[----:B------:R-:W-:-:S04]  /*3360*/  USEL UR4, UR4, URZ, UP0 ;  /* 0x000000ff04047287 */ /* 0x000fc80008000000 */
[----:B------:R-:W-:Y:S01]  /*3370*/  ULEA UR4, UR4, UR7, 0x3 ;  /* 0x0000000704047291 */ /* 0x000fe2000f8e18ff */
[----:B------:R-:W-:-:S04]  /*3380*/  LOP3.LUT R2, R2, UR5, RZ, 0x3c, !PT ;  /* 0x0000000502027c12 */ /* 0x000fc8000f8e3cff */
[----:B------:R-:W-:Y:S01]  /*3390*/  SHF.L.U32 R2, R2, 0x1f, RZ ;  /* 0x0000001f02027819 */ /* 0x000fe200000006ff */
[----:B-1----:R-:W-:-:S07]  /*33a0*/  IMAD.U32 R0, RZ, RZ, UR4 ;  /* 0x00000004ff007e24 */ /* 0x002fce000f8e00ff */
.L_x_60:
[----:B-1----:R1:W2:Y:S02]  /*33b0*/  SYNCS.PHASECHK.TRANS64.TRYWAIT P0, [R0+URZ], R2 ;  /* 0x00000002000075a7 */ /* 0x0022a400080011ff */
[----:B--2---:R-:W-:Y:S05]  /*33c0*/  @!P0 NANOSLEEP.SYNCS 0x989680 ;  /* 0x009896800000895d */ /* 0x004fea0003900000 */
[----:B------:R-:W2:Y:S02]  /*33d0*/  @!P0 SYNCS.PHASECHK.TRANS64 P0, [R0+URZ], R2 ;  /* 0x00000002000085a7 */ /* 0x000ea400080010ff */
[----:B--2---:R-:W-:Y:S05]  /*33e0*/  @P0 EXIT ;  /* 0x000000000000094d */ /* 0x004fea0003800000 */
[----:B------:R-:W-:Y:S05]  /*33f0*/  BRA `(.L_x_60) ;  /* 0xfffffffc00ec7947 */ /* 0x000fea000383ffff */
.L_x_23:
[----:B------:R-:W1:Y:S02]  /*3400*/  S2UR UR4, SR_CgaCtaId ;  /* 0x00000000000479c3 */ /* 0x000e640000008800 */
[----:B-1----:R-:W-:-:S04]  /*3410*/  UISETP.NE.AND UP0, UPT, UR4, URZ, UPT ;  /* 0x000000ff0400728c */ /* 0x002fc8000bf05270 */
[----:B------:R-:W-:-:S09]  /*3420*/  UISETP.NE.OR UP0, UPT, UR17, 0x1, UP0 ;  /* 0x000000011100788c */ /* 0x000fd20008705670 */
[----:B------:R-:W-:Y:S05]  /*3430*/  BRA.U UP0, `(.L_x_61) ;  /* 0x00000005004c7547 */ /* 0x000fea000b800000 */
[----:B------:R-:W1:Y:S01]  /*3440*/  S2UR UR5, SR_CgaCtaId ;  /* 0x00000000000579c3 */ /* 0x000e620000008800 */
[----:B------:R-:W-:Y:S01]  /*3450*/  UMOV UR4, 0x400 ;  /* 0x0000040000047882 */ /* 0x000fe20000000000 */
[----:B------:R-:W-:Y:S01]  /*3460*/  ISETP.GE.U32.AND P2, PT, R0, 0x8, PT ;  /* 0x000000080000780c */ /* 0x000fe20003f46070 */
[----:B------:R-:W-:Y:S01]  /*3470*/  IMAD.MOV.U32 R12, RZ, RZ, 0x1 ;  /* 0x00000001ff0c7424 */ /* 0x000fe200078e00ff */
[----:B------:R-:W-:Y:S02]  /*3480*/  CS2R R10, SRZ ;  /* 0x00000000000a7805 */ /* 0x000fe4000001ff00 */
[----:B------:R-:W-:Y:S01]  /*3490*/  CS2R R8, SRZ ;  /* 0x0000000000087805 */ /* 0x000fe2000001ff00 */
[----:B-1----:R-:W-:-:S03]  /*34a0*/  ULEA UR6, UR5, UR4, 0x18 ;  /* 0x0000000405067291 */ /* 0x002fc6000f8ec0ff */
[----:B------:R-:W-:-:S09]  /*34b0*/  UMOV UR5, URZ ;  /* 0x000000ff00057c82 */ /* 0x000fd20008000000 */
.L_x_65:
[----:B------:R-:W-:Y:S02]  /*34c0*/  LEA R2, R8, UR6, 0x3 ;  /* 0x0000000608027c11 */ /* 0x000fe4000f8e18ff */
[----:B------:R-:W-:-:S03]  /*34d0*/  SHF.L.U32 R4, R9, 0x1f, RZ ;  /* 0x0000001f09047819 */ /* 0x000fc600000006ff */
[----:B------:R-:W-:Y:S01]  /*34e0*/  VIADD R5, R2, 0x1d0 ;  /* 0x000001d002057836 */ /* 0x000fe20000000000 */
[----:B------:R-:W1:Y:S02]  /*34f0*/  SYNCS.PHASECHK.TRANS64.TRYWAIT P0, [R2+URZ+0x1c0], R4 ;  /* 0x0001c004020075a7 */ /* 0x000e6400080011ff */
[----:B-1----:R-:W-:Y:S05]  /*3500*/  @!P0 BRA `(.L_x_62) ;  /* 0x0000006000688947 */ /* 0x002fea0003800000 */
.L_x_188:
[----:B------:R-:W-:Y:S01]  /*3510*/  ULEA UR4, UR5, UR6, 0x3 ;  /* 0x0000000605047291 */ /* 0x000fe2000f8e18ff */
[----:B-1----:R-:W-:Y:S01]  /*3520*/  PRMT R2, RZ, 0x654, R5 ;  /* 0x00000654ff027816 */ /* 0x002fe20000000005 */
[----:B------:R-:W-:Y:S01]  /*3530*/  @!P2 IMAD.MOV.U32 R4, RZ, RZ, 0x10 ;  /* 0x00000010ff04a424 */ /* 0x000fe200078e00ff */
[----:B------:R-:W-:Y:S01]  /*3540*/  SHF.L.U32 R5, R12, 0x1f, RZ ;  /* 0x0000001f0c057819 */ /* 0x000fe200000006ff */
[----:B------:R-:W-:Y:S01]  /*3550*/  UIADD3 UR7, UPT, UPT, UR4, 0x160, URZ ;  /* 0x0000016004077890 */ /* 0x000fe2000fffe0ff */
[----:B------:R1:W-:Y:S05]  /*3560*/  SYNCS.ARRIVE.TRANS64.RED.A1T0 RZ, [R2+URZ], RZ ;  /* 0x000000ff02ff79a7 */ /* 0x0003ea00081004ff */
[----:B------:R-:W-:Y:S01]  /*3570*/  IMAD.U32 R6, RZ, RZ, UR7 ;  /* 0x00000007ff067e24 */ /* 0x000fe2000f8e00ff */
[----:B------:R-:W2:Y:S04]  /*3580*/  SYNCS.PHASECHK.TRANS64.TRYWAIT P0, [UR4+0x170], R5 ;  /* 0x00017005ff0075a7 */ /* 0x000ea80008001104 */
[----:B------:R-:W-:Y:S01]  /*3590*/  PRMT R6, R0, 0x654, R6 ;  /* 0x0000065400067816 */ /* 0x000fe20000000006 */
[----:B-12---:R-:W-:Y:S06]  /*35a0*/  @!P0 BRA `(.L_x_63) ;  /* 0x0000006000548947 */ /* 0x006fec0003800000 */
.L_x_190:
[----:B------:R-:W-:Y:S01]  /*35b0*/  ULEA UR8, UR5, UR6, 0x4 ;  /* 0x0000000605087291 */ /* 0x000fe2000f8e20ff */
[----:B------:R-:W-:Y:S01]  /*35c0*/  SEL R3, R6, R3, !P2 ;  /* 0x0000000306037207 */ /* 0x000fe20005000000 */
[----:B------:R-:W-:Y:S01]  /*35d0*/  UIADD3 UR9, UPT, UPT, UR4, 0x160, URZ ;  /* 0x0000016004097890 */ /* 0x000fe2000fffe0ff */
[----:B-1----:R-:W-:Y:S01]  /*35e0*/  LEA R2, R11, UR6, 0x3 ;  /* 0x000000060b027c11 */ /* 0x002fe2000f8e18ff */
[----:B------:R-:W-:Y:S01]  /*35f0*/  UIADD3 UR8, UPT, UPT, UR8, 0x1f0, URZ ;  /* 0x000001f008087890 */ /* 0x000fe2000fffe0ff */
[----:B------:R1:W-:Y:S01]  /*3600*/  @!P2 SYNCS.ARRIVE.TRANS64.RED RZ, [R3+URZ], R4 ;  /* 0x0000000403ffa9a7 */ /* 0x0003e200080004ff */
[----:B------:R-:W-:Y:S01]  /*3610*/  UIADD3 UR4, UPT, UPT, UR5, 0x1, URZ ;  /* 0x0000000105047890 */ /* 0x000fe2000fffe0ff */
[----:B------:R-:W-:-:S03]  /*3620*/  VIADD R8, R8, 0x1 ;  /* 0x0000000108087836 */ /* 0x000fc60000000000 */
[----:B------:R-:W-:Y:S02]  /*3630*/  UISETP.NE.AND UP0, UPT, UR4, 0x2, UPT ;  /* 0x000000020400788c */ /* 0x000fe4000bf05270 */
[----:B------:R-:W-:Y:S01]  /*3640*/  ISETP.NE.AND P0, PT, R8, 0x2, PT ;  /* 0x000000020800780c */ /* 0x000fe20003f05270 */
[----:B------:R-:W-:Y:S06]  /*3650*/  UGETNEXTWORKID.BROADCAST [UR8], [UR9] ;  /* 0x00000000080073ca */ /* 0x000fec0008000100 */
[----:B------:R-:W-:Y:S02]  /*3660*/  USEL UR7, URZ, 0x1, UP0 ;  /* 0x00000001ff077887 */ /* 0x000fe40008000000 */
[----:B------:R-:W-:-:S04]  /*3670*/  USEL UR5, UR4, URZ, UP0 ;  /* 0x000000ff04057287 */ /* 0x000fc80008000000 */
[----:B------:R-:W-:Y:S02]  /*3680*/  LOP3.LUT R12, R12, UR7, RZ, 0x3c, !PT ;  /* 0x000000070c0c7c12 */ /* 0x000fe4000f8e3cff */
[----:B-1----:R-:W-:-:S04]  /*3690*/  SHF.L.U32 R4, R10, 0x1f, RZ ;  /* 0x0000001f0a047819 */ /* 0x002fc800000006ff */
[----:B------:R-:W1:Y:S02]  /*36a0*/  SYNCS.PHASECHK.TRANS64.TRYWAIT P1, [R2+URZ+0x160], R4 ;  /* 0x00016004020075a7 */ /* 0x000e6400080211ff */
[----:B-1----:R-:W-:Y:S05]  /*36b0*/  @!P1 BRA `(.L_x_64) ;  /* 0x0000006000289947 */ /* 0x002fea0003800000 */
.L_x_191:
[C---:B-1----:R-:W-:Y:S01]  /*36c0*/  LEA R4, R11.reuse, UR6, 0x4 ;  /* 0x000000060b047c11 */ /* 0x042fe2000f8e20ff */
[----:B------:R-:W-:Y:S01]  /*36d0*/  VIADD R2, R2, 0x170 ;  /* 0x0000017002027836 */ /* 0x000fe20000000000 */
[----:B------:R-:W-:Y:S01]  /*36e0*/  SEL R8, R8, RZ, P0 ;  /* 0x000000ff08087207 */ /* 0x000fe20000000000 */
[----:B------:R-:W-:-:S03]  /*36f0*/  VIADD R11, R11, 0x1 ;  /* 0x000000010b0b7836 */ /* 0x000fc60000000000 */
[----:B------:R-:W1:Y:S01]  /*3700*/  LDS.128 R4, [R4+0x1f0] ;  /* 0x0001f00004047984 */ /* 0x000e620000000c00 */
[----:B------:R-:W-:Y:S02]  /*3710*/  PRMT R2, RZ, 0x654, R2 ;  /* 0x00000654ff027816 */ /* 0x000fe40000000002 */
[C---:B------:R-:W-:Y:S01]  /*3720*/  ISETP.NE.AND P1, PT, R11.reuse, 0x2, PT ;  /* 0x000000020b00780c */ /* 0x040fe20003f25270 */
[----:B------:R-:W-:Y:S01]  /*3730*/  @!PT LDS RZ, [RZ] ;  /* 0x00000000fffff984 */ /* 0x000fe20000000800 */
[----:B------:R-:W-:Y:S01]  /*3740*/  @!PT LDS RZ, [RZ] ;  /* 0x00000000fffff984 */ /* 0x000fe20000000800 */
[----:B------:R-:W-:Y:S01]  /*3750*/  @!PT LDS RZ, [RZ] ;  /* 0x00000000fffff984 */ /* 0x000fe20000000800 */
[----:B------:R-:W-:Y:S01]  /*3760*/  @!PT LDS RZ, [RZ] ;  /* 0x00000000fffff984 */ /* 0x000fe20000000800 */
[----:B------:R2:W-:Y:S06]  /*3770*/  MEMBAR.ALL.CTA ;  /* 0x0000000000007992 */ /* 0x0005ec0000008000 */
[----:B--2---:R-:W2:Y:S01]  /*3780*/  FENCE.VIEW.ASYNC.S ;  /* 0x00000000000073c6 */ /* 0x004ea20000000000 */
[----:B------:R-:W-:Y:S01]  /*3790*/  SEL R11, R11, RZ, P1 ;  /* 0x000000ff0b0b7207 */ /* 0x000fe20000800000 */
[----:B--2---:R2:W-:Y:S01]  /*37a0*/  SYNCS.ARRIVE.TRANS64.RED.A1T0 RZ, [R2+URZ], RZ ;  /* 0x000000ff02ff79a7 */ /* 0x0045e200081004ff */
[----:B-1----:R-:W-:-:S02]  /*37b0*/  LOP3.LUT P3, RZ, R6, 0x1, RZ, 0xc0, !PT ;  /* 0x0000000106ff7812 */ /* 0x002fc4000786c0ff */
[----:B------:R-:W-:-:S04]  /*37c0*/  SEL R4, RZ, 0x1, P1 ;  /* 0x00000001ff047807 */ /* 0x000fc80000800000 */
[----:B------:R-:W-:Y:S02]  /*37d0*/  LOP3.LUT R10, R10, R4, RZ, 0x3c, !PT ;  /* 0x000000040a0a7212 */ /* 0x000fe400078e3cff */
[----:B--2---:R-:W-:-:S04]  /*37e0*/  SEL R2, RZ, 0x1, P0 ;  /* 0x00000001ff027807 */ /* 0x004fc80000000000 */
[----:B------:R-:W-:Y:S01]  /*37f0*/  LOP3.LUT R9, R9, R2, RZ, 0x3c, !PT ;  /* 0x0000000209097212 */ /* 0x000fe200078e3cff */
[----:B------:R-:W-:Y:S06]  /*3800*/  @P3 BRA `(.L_x_65) ;  /* 0xfffffffc002c3947 */ /* 0x000fec000383ffff */
[----:B------:R-:W-:Y:S01]  /*3810*/  ULEA UR4, UR5, UR6, 0x3 ;  /* 0x0000000605047291 */ /* 0x000fe2000f8e18ff */
[----:B------:R-:W-:-:S08]  /*3820*/  SHF.L.U32 R2, R12, 0x1f, RZ ;  /* 0x0000001f0c027819 */ /* 0x000fd000000006ff */
[----:B------:R-:W1:Y:S02]  /*3830*/  SYNCS.PHASECHK.TRANS64 P0, [UR4+0x170], R2 ;  /* 0x00017002ff0075a7 */ /* 0x000e640008001004 */
[----:B-1----:R-:W-:Y:S05]  /*3840*/  @P0 BRA `(.L_x_66) ;  /* 0x0000000000080947 */ /* 0x002fea0003800000 */
[----:B------:R-:W1:Y:S02]  /*3850*/  SYNCS.PHASECHK.TRANS64.TRYWAIT P0, [UR4+0x170], R2 ;  /* 0x00017002ff0075a7 */ /* 0x000e640008001104 */
[----:B-1----:R-:W-:Y:S05]  /*3860*/  @!P0 BRA `(.L_x_67) ;  /* 0x0000005c00d08947 */ /* 0x002fea0003800000 */
.L_x_66:
[----:B------:R-:W-:-:S04]  /*3870*/  UIADD3 UR7, UPT, UPT, UR5, 0x1, URZ ;  /* 0x0000000105077890 */ /* 0x000fc8000fffe0ff */
[----:B------:R-:W-:-:S04]  /*3880*/  UISETP.NE.AND UP0, UPT, UR7, 0x2, UPT ;  /* 0x000000020700788c */ /* 0x000fc8000bf05270 */
[----:B------:R-:W-:Y:S02]  /*3890*/  USEL UR8, URZ, 0x1, UP0 ;  /* 0x00000001ff087887 */ /* 0x000fe40008000000 */
[----:B------:R-:W-:-:S04]  /*38a0*/  USEL UR7, UR7, URZ, UP0 ;  /* 0x000000ff07077287 */ /* 0x000fc80008000000 */
[----:B------:R-:W-:Y:S01]  /*38b0*/  ULEA UR7, UR7, UR6, 0x3 ;  /* 0x0000000607077291 */ /* 0x000fe2000f8e18ff */
[----:B-1----:R-:W-:-:S04]  /*38c0*/  LOP3.LUT R2, R12, UR8, RZ, 0x3c, !PT ;  /* 0x000000080c027c12 */ /* 0x002fc8000f8e3cff */
[----:B------:R-:W-:-:S04]  /*38d0*/  SHF.L.U32 R0, R2, 0x1f, RZ ;  /* 0x0000001f02007819 */ /* 0x000fc800000006ff */
[----:B------:R-:W1:Y:S02]  /*38e0*/  SYNCS.PHASECHK.TRANS64 P0, [UR7+0x170], R0 ;  /* 0x00017000ff0075a7 */ /* 0x000e640008001007 */
[----:B-1----:R-:W-:Y:S05]  /*38f0*/  @P0 EXIT ;  /* 0x000000000000094d */ /* 0x002fea0003800000 */
[----:B------:R-:W-:Y:S02]  /*3900*/  SHF.L.U32 R2, R2, 0x1f, RZ ;  /* 0x0000001f02027819 */ /* 0x000fe400000006ff */
[----:B------:R-:W-:-:S07]  /*3910*/  MOV R0, UR7 ;  /* 0x0000000700007c02 */ /* 0x000fce0008000f00 */
.L_x_68:
[----:B-1----:R1:W2:Y:S02]  /*3920*/  SYNCS.PHASECHK.TRANS64.TRYWAIT P0, [R0+URZ+0x170], R2 ;  /* 0x00017002000075a7 */ /* 0x0022a400080011ff */
[----:B--2---:R-:W-:Y:S05]  /*3930*/  @!P0 NANOSLEEP.SYNCS 0x989680 ;  /* 0x009896800000895d */ /* 0x004fea0003900000 */
[----:B------:R-:W2:Y:S02]  /*3940*/  @!P0 SYNCS.PHASECHK.TRANS64 P0, [R0+URZ+0x170], R2 ;  /* 0x00017002000085a7 */ /* 0x000ea400080010ff */
[----:B--2---:R-:W-:Y:S05]  /*3950*/  @P0 EXIT ;  /* 0x000000000000094d */ /* 0x004fea0003800000 */
[----:B------:R-:W-:Y:S05]  /*3960*/  BRA `(.L_x_68) ;  /* 0xfffffffc00ec7947 */ /* 0x000fea000383ffff */
.L_x_61:
[----:B------:R-:W-:Y:S05]  /*3970*/  BRA.U UP4, `(.L_x_69) ;  /* 0x0000000d04a07547 */ /* 0x000fea000b800000 */
[----:B------:R-:W1:Y:S01]  /*3980*/  S2UR UR7, SR_CgaCtaId ;  /* 0x00000000000779c3 */ /* 0x000e620000008800 */
[----:B------:R-:W-:Y:S01]  /*3990*/  UMOV UR4, 0x40 ;  /* 0x0000004000047882 */ /* 0x000fe20000000000 */
[----:B------:R-:W-:Y:S01]  /*39a0*/  NOP ;  /* 0x0000000000007918 */ /* 0x000fe20000000000 */
[----:B------:R-:W-:Y:S01]  /*39b0*/  UMOV UR6, 0x400 ;  /* 0x0000040000067882 */ /* 0x000fe20000000000 */
[----:B-1----:R-:W-:Y:S02]  /*39c0*/  ULEA UR5, UR7, UR4, 0x18 ;  /* 0x0000000407057291 */ /* 0x002fe4000f8ec0ff */
[----:B------:R-:W-:-:S07]  /*39d0*/  ULEA UR6, UR7, UR6, 0x18 ;  /* 0x0000000607067291 */ /* 0x000fce000f8ec0ff */
[----:B------:R-:W1:Y:S02]  /*39e0*/  LDS.U8 R0, [UR5+0x1c] ;  /* 0x00001c05ff007984 */ /* 0x000e640008000000 */
[----:B-1----:R-:W-:-:S13]  /*39f0*/  ISETP.NE.AND P0, PT, R0, RZ, PT ;  /* 0x000000ff0000720c */ /* 0x002fda0003f05270 */
[----:B------:R-:W-:Y:S05]  /*3a00*/  @P0 BRA `(.L_x_70) ;  /* 0x0000000000580947 */ /* 0x000fea0003800000 */
[----:B------:R-:W-:-:S13]  /*3a10*/  ELECT P0, URZ, PT ;  /* 0x0000000000ff782f */ /* 0x000fda0003800000 */
[----:B------:R-:W-:Y:S05]  /*3a20*/  @!P0 BRA `(.L_x_71) ;  /* 0x0000000000608947 */ /* 0x000fea0003800000 */
[----:B------:R-:W-:Y:S01]  /*3a30*/  UMOV UR4, 0x10 ;  /* 0x0000001000047882 */ /* 0x000fe20000000000 */
[----:B------:R-:W-:Y:S01]  /*3a40*/  HFMA2 R0, -RZ, RZ, 0, 5.9604644775390625e-08 ;  /* 0x00000001ff007431 */ /* 0x000fe200000001ff */
[----:B------:R-:W-:-:S03]  /*3a50*/  MOV R3, 0xffff ;  /* 0x0000ffff00037802 */ /* 0x000fc60000000f00 */
[----:B------:R-:W-:Y:S04]  /*3a60*/  DEPBAR.LE SB1, 0x36 ;  /* 0x00009d800000791a */ /* 0x000fe80000000000 */
[----:B------:R-:W1:Y:S02]  /*3a70*/  UTCATOMSWS.FIND_AND_SET.ALIGN UP0, UR4, UR4 ;  /* 0x00000004000475e3 */ /* 0x000e640008000800 */
[----:B-1----:R-:W-:Y:S01]  /*3a80*/  MOV R4, UR4 ;  /* 0x0000000400047c02 */ /* 0x002fe20008000f00 */
[----:B------:R-:W-:Y:S06]  /*3a90*/  BRA.U UP0, `(.L_x_72) ;  /* 0x0000000100187547 */ /* 0x000fec000b800000 */
.L_x_73:
[----:B------:R-:W-:Y:S05]  /*3aa0*/  NANOSLEEP 0x64 ;  /* 0x000000640000795d */ /* 0x000fea0003800000 */
[----:B------:R-:W-:-:S05]  /*3ab0*/  UMOV UR4, 0x10 ;  /* 0x0000001000047882 */ /* 0x000fca0000000000 */
[----:B------:R-:W-:Y:S04]  /*3ac0*/  DEPBAR.LE SB1, 0x36 ;  /* 0x00009d800000791a */ /* 0x000fe80000000000 */
[----:B------:R-:W1:Y:S02]  /*3ad0*/  UTCATOMSWS.FIND_AND_SET.ALIGN UP0, UR4, UR4 ;  /* 0x00000004000475e3 */ /* 0x000e640008000800 */
[----:B-1----:R-:W-:Y:S01]  /*3ae0*/  MOV R4, UR4 ;  /* 0x0000000400047c02 */ /* 0x002fe20008000f00 */
[----:B------:R-:W-:Y:S05]  /*3af0*/  BRA.U !UP0, `(.L_x_73) ;  /* 0xfffffffd08e87547 */ /* 0x000fea000b83ffff */
.L_x_72:
[-C--:B------:R-:W-:Y:S02]  /*3b00*/  SHF.L.U32 R3, R3, R4.reuse, RZ ;  /* 0x0000000403037219 */ /* 0x080fe400000006ff */
[----:B------:R-:W-:Y:S01]  /*3b10*/  SHF.L.U32 R0, R0, R4, RZ ;  /* 0x0000000400007219 */ /* 0x000fe200000006ff */
[----:B------:R-:W-:Y:S02]  /*3b20*/  IMAD.SHL.U32 R4, R4, 0x20, RZ ;  /* 0x0000002004047824 */ /* 0x000fe400078e00ff */
[----:B------:R1:W-:Y:S04]  /*3b30*/  ATOMS.OR RZ, [UR5+0x14], R3 ;  /* 0x00001403ffff798c */ /* 0x0003e8000b000005 */
[----:B------:R1:W-:Y:S04]  /*3b40*/  ATOMS.OR RZ, [UR5+0x18], R0 ;  /* 0x00001800ffff798c */ /* 0x0003e8000b000005 */
[----:B------:R1:W-:Y:S01]  /*3b50*/  STS [UR6+0x210], R4 ;  /* 0x00021004ff007988 */ /* 0x0003e20008000806 */
[----:B------:R-:W-:Y:S05]  /*3b60*/  BRA `(.L_x_71) ;  /* 0x0000000000107947 */ /* 0x000fea0003800000 */
.L_x_70:
[----:B------:R-:W-:Y:S02]  /*3b70*/  MOV R0, 0xffffffff ;  /* 0xffffffff00007802 */ /* 0x000fe40000000f00 */
[----:B------:R-:W-:-:S03]  /*3b80*/  MOV R4, 0x3bb0 ;  /* 0x00003bb000047802 */ /* 0x000fc60000000f00 */
[----:B------:R1:W-:Y:S04]  /*3b90*/  STS [UR6+0x210], R0 ;  /* 0x00021000ff007988 */ /* 0x0003e80008000806 */
[----:B-1---5:R-:W-:Y:S05]  /*3ba0*/  CALL.REL.NOINC `($__internal_1_$__cuda_sm10x_tcgen05_guardrail_trap_phase_invalid_during_alloc) ;  /* 0x0000006400187944 */ /* 0x022fea0003c00000 */
.L_x_71:
[----:B------:R-:W-:Y:S05]  /*3bb0*/  WARPSYNC.ALL ;  /* 0x0000000000007948 */ /* 0x000fea0003800000 */
[----:B------:R-:W2:Y:S01]  /*3bc0*/  S2UR UR4, SR_CgaCtaId ;  /* 0x00000000000479c3 */ /* 0x000ea20000008800 */
[----:B------:R-:W-:Y:S01]  /*3bd0*/  UMOV UR17, 0x400 ;  /* 0x0000040000117882 */ /* 0x000fe20000000000 */
[----:B------:R-:W-:-:S06]  /*3be0*/  NOP ;  /* 0x0000000000007918 */ /* 0x000fcc0000000000 */
[----:B------:R-:W-:Y:S06]  /*3bf0*/  BAR.ARV 0x6, 0xa0 ;  /* 0x0182800000007b1d */ /* 0x000fec0000002000 */
[----:B------:R-:W3:Y:S01]  /*3c00*/  LDCU UR5, c[0x0][0x38c] ;  /* 0x00007180ff0577ac */ /* 0x000ee20008000800 */
[----:B------:R-:W-:Y:S01]  /*3c10*/  LOP3.LUT R2, R2, 0xffff, RZ, 0xc0, !PT ;  /* 0x0000ffff02027812 */ /* 0x000fe200078ec0ff */
[----:B------:R-:W-:Y:S01]  /*3c20*/  IMAD.MOV.U32 R11, RZ, RZ, 0x1 ;  /* 0x00000001ff0b7424 */ /* 0x000fe200078e00ff */
[----:B------:R-:W-:Y:S01]  /*3c30*/  CS2R R8, SRZ ;  /* 0x0000000000087805 */ /* 0x000fe2000001ff00 */
[----:B------:R-:W4:Y:S01]  /*3c40*/  LDCU UR8, c[0x0][0x38c] ;  /* 0x00007180ff0877ac */ /* 0x000f220008000800 */
[----:B------:R-:W-:Y:S01]  /*3c50*/  R2UR UR19, R2 ;  /* 0x00000000021372ca */ /* 0x000fe200000e0000 */
[----:B------:R-:W-:Y:S01]  /*3c60*/  IMAD.MOV.U32 R10, RZ, RZ, RZ ;  /* 0x000000ffff0a7224 */ /* 0x000fe200078e00ff */
[----:B------:R-:W-:Y:S01]  /*3c70*/  UMOV UR22, URZ ;  /* 0x000000ff00167c82 */ /* 0x000fe20008000000 */
[----:B------:R-:W-:Y:S01]  /*3c80*/  UMOV UR14, URZ ;  /* 0x000000ff000e7c82 */ /* 0x000fe20008000000 */
[----:B--2---:R-:W-:Y:S01]  /*3c90*/  ULEA UR17, UR4, UR17, 0x18 ;  /* 0x0000001104117291 */ /* 0x004fe2000f8ec0ff */
[----:B------:R-:W-:Y:S01]  /*3ca0*/  UMOV UR26, 0x0 ;  /* 0x00000000001a7882 */ /* 0x000fe20000000000 */
[----:B------:R-:W-:-:S02]  /*3cb0*/  UMOV UR27, 0x4200490 ;  /* 0x04200490001b7882 */ /* 0x000fc40000000000 */
[----:B------:R-:W-:Y:S02]  /*3cc0*/  UIADD3 UR6, UPT, UPT, UR17, 0x4600, URZ ;  /* 0x0000460011067890 */ /* 0x000fe4000fffe0ff */
[----:B------:R-:W-:Y:S02]  /*3cd0*/  UIADD3 UR7, UPT, UPT, UR17, 0x15600, URZ ;  /* 0x0001560011077890 */ /* 0x000fe4000fffe0ff */
[----:B---3--:R-:W-:Y:S01]  /*3ce0*/  UIADD3 UR5, UPT, UPT, UR5, 0x1f, URZ ;  /* 0x0000001f05057890 */ /* 0x008fe2000fffe0ff */
[----:B-1----:R-:W1:Y:S01]  /*3cf0*/  LDS R0, [UR17+0x210] ;  /* 0x00021011ff007984 */ /* 0x002e620008000800 */
[----:B------:R-:W-:Y:S02]  /*3d00*/  USHF.R.U32.HI UR6, URZ, 0x4, UR6 ;  /* 0x00000004ff067899 */ /* 0x000fe40008011606 */
[----:B------:R-:W-:Y:S02]  /*3d10*/  USHF.R.S32.HI UR4, URZ, 0x1f, UR5 ;  /* 0x0000001fff047899 */ /* 0x000fe40008011405 */
[----:B------:R-:W-:-:S02]  /*3d20*/  ULOP3.LUT UR6, UR6, 0x3fff, URZ, 0xc0, !UPT ;  /* 0x00003fff06067892 */ /* 0x000fc4000f8ec0ff */
[----:B------:R-:W-:Y:S02]  /*3d30*/  ULEA.HI UR4, UR4, UR5, URZ, 0x5 ;  /* 0x0000000504047291 */ /* 0x000fe4000f8f28ff */
[----:B------:R-:W-:Y:S02]  /*3d40*/  USHF.R.U32.HI UR5, URZ, 0x4, UR7 ;  /* 0x00000004ff057899 */ /* 0x000fe40008011607 */
[----:B------:R-:W-:Y:S02]  /*3d50*/  USHF.R.S32.HI UR28, URZ, 0x5, UR4 ;  /* 0x00000005ff1c7899 */ /* 0x000fe40008011404 */
[----:B------:R-:W-:Y:S02]  /*3d60*/  ULOP3.LUT UR5, UR5, 0x3fff, URZ, 0xc0, !UPT ;  /* 0x00003fff05057892 */ /* 0x000fe4000f8ec0ff */
[----:B------:R-:W-:Y:S02]  /*3d70*/  UISETP.LT.AND UP0, UPT, UR28, 0x1, UPT ;  /* 0x000000011c00788c */ /* 0x000fe4000bf01270 */
[----:B------:R-:W-:-:S02]  /*3d80*/  ULOP3.LUT UR20, UR6, 0x10000, URZ, 0xfc, !UPT ;  /* 0x0001000006147892 */ /* 0x000fc4000f8efcff */
[----:B------:R-:W-:Y:S02]  /*3d90*/  USEL UR29, UR28, 0x1, !UP0 ;  /* 0x000000011c1d7887 */ /* 0x000fe4000c000000 */
[----:B------:R-:W-:Y:S02]  /*3da0*/  ULOP3.LUT UR21, UR5, 0x10000, URZ, 0xfc, !UPT ;  /* 0x0001000005157892 */ /* 0x000fe4000f8efcff */
[----:B------:R-:W-:Y:S02]  /*3db0*/  UIADD3 UR29, UPT, UPT, -UR29, URZ, URZ ;  /* 0x000000ff1d1d7290 */ /* 0x000fe4000fffe1ff */
[----:B----4-:R-:W-:Y:S01]  /*3dc0*/  UISETP.GE.AND UP4, UPT, UR8, 0x1, UPT ;  /* 0x000000010800788c */ /* 0x010fe2000bf86270 */
[----:B------:R-:W-:Y:S01]  /*3dd0*/  UMOV UR24, 0x0 ;  /* 0x0000000000187882 */ /* 0x000fe20000000000 */
[----:B------:R-:W-:Y:S01]  /*3de0*/  UMOV UR25, 0x4200490 ;  /* 0x0420049000197882 */ /* 0x000fe20000000000 */
[----:B-1----:R-:W-:-:S15]  /*3df0*/  R2UR UR30, R0 ;  /* 0x00000000001e72ca */ /* 0x002fde00000e0000 */
.L_x_80:
[----:B------:R-:W-:Y:S02]  /*3e00*/  LEA R0, R10, UR17, 0x3 ;  /* 0x000000110a007c11 */ /* 0x000fe4000f8e18ff */
[----:B------:R-:W-:Y:S02]  /*3e10*/  SHF.L.U32 R2, R9, 0x1f, RZ ;  /* 0x0000001f09027819 */ /* 0x000fe400000006ff */
[----:B------:R-:W-:Y:S01]  /*3e20*/  PLOP3.LUT P0, PT, PT, PT, UP4, 0x80, 0x8 ;  /* 0x000000000008781c */ /* 0x000fe20003f0f048 */
[----:B------:R-:W-:Y:S01]  /*3e30*/  VIADD R3, R0, 0x170 ;  /* 0x0000017000037836 */ /* 0x000fe20000000000 */
[----:B-1----:R-:W1:Y:S02]  /*3e40*/  SYNCS.PHASECHK.TRANS64.TRYWAIT P1, [R0+URZ+0x160], R2 ;  /* 0x00016002000075a7 */ /* 0x002e6400080211ff */
[----:B-1-3--:R-:W-:Y:S09]  /*3e50*/  @!P1 BRA `(.L_x_74) ;  /* 0x00000058006c9947 */ /* 0x00aff20003800000 */
.L_x_193:
[----:B------:R-:W-:Y:S01]  /*3e60*/  LEA R4, R10, UR17, 0x4 ;  /* 0x000000110a047c11 */ /* 0x000fe2000f8e20ff */
[----:B------:R-:W-:Y:S01]  /*3e70*/  @UP4 ULEA UR4, UR14, UR17, 0x3 ;  /* 0x000000110e044291 */ /* 0x000fe2000f8e18ff */
[----:B------:R-:W-:Y:S01]  /*3e80*/  PLOP3.LUT P2, PT, PT, PT, PT, 0x80, 0x8 ;  /* 0x000000000008781c */ /* 0x000fe20003f4f070 */
[----:B------:R-:W-:Y:S01]  /*3e90*/  ULEA UR23, UR22, UR17, 0x3 ;  /* 0x0000001116177291 */ /* 0x000fe2000f8e18ff */
[----:B------:R-:W-:Y:S02]  /*3ea0*/  PRMT R3, RZ, 0x654, R3 ;  /* 0x00000654ff037816 */ /* 0x000fe40000000003 */
[----:B------:R-:W2:Y:S01]  /*3eb0*/  LDS.128 R4, [R4+0x1f0] ;  /* 0x0001f00004047984 */ /* 0x000ea20000000c00 */
[----:B-1----:R-:W-:Y:S02]  /*3ec0*/  @P0 SHF.L.U32 R2, R8, 0x1f, RZ ;  /* 0x0000001f08020819 */ /* 0x002fe400000006ff */
[----:B------:R-:W-:Y:S01]  /*3ed0*/  SHF.L.U32 R0, R11, 0x1f, RZ ;  /* 0x0000001f0b007819 */ /* 0x000fe200000006ff */
[----:B------:R-:W-:Y:S01]  /*3ee0*/  @!PT LDS RZ, [RZ] ;  /* 0x00000000fffff984 */ /* 0x000fe20000000800 */
[----:B------:R-:W-:Y:S01]  /*3ef0*/  @!PT LDS RZ, [RZ] ;  /* 0x00000000fffff984 */ /* 0x000fe20000000800 */
[----:B------:R-:W-:Y:S01]  /*3f00*/  @!PT LDS RZ, [RZ] ;  /* 0x00000000fffff984 */ /* 0x000fe20000000800 */
[----:B------:R-:W-:Y:S01]  /*3f10*/  @!PT LDS RZ, [RZ] ;  /* 0x00000000fffff984 */ /* 0x000fe20000000800 */
[----:B------:R1:W-:Y:S06]  /*3f20*/  MEMBAR.ALL.CTA ;  /* 0x0000000000007992 */ /* 0x0003ec0000008000 */
[----:B-1----:R-:W1:Y:S02]  /*3f30*/  FENCE.VIEW.ASYNC.S ;  /* 0x00000000000073c6 */ /* 0x002e640000000000 */
[----:B-1----:R1:W-:Y:S01]  /*3f40*/  SYNCS.ARRIVE.TRANS64.RED.A1T0 RZ, [R3+URZ], RZ ;  /* 0x000000ff03ff79a7 */ /* 0x0023e200081004ff */
[----:B------:R1:W3:Y:S01]  /*3f50*/  @P0 SYNCS.PHASECHK.TRANS64.TRYWAIT P2, [UR4], R2 ;  /* 0x00000002ff0005a7 */ /* 0x0002e20008041104 */
[----:B------:R-:W-:Y:S01]  /*3f60*/  ULEA.HI UR4, UR22, UR22, URZ, 0x1 ;  /* 0x0000001616047291 */ /* 0x000fe2000f8f08ff */
[----:B--2---:R-:W-:-:S03]  /*3f70*/  LOP3.LUT P1, RZ, R6, 0x1, RZ, 0xc0, !PT ;  /* 0x0000000106ff7812 */ /* 0x004fc6000782c0ff */
[----:B------:R-:W-:Y:S02]  /*3f80*/  USHF.L.U32 UR18, UR4, 0x6, URZ ;  /* 0x0000000604127899 */ /* 0x000fe400080006ff */
[----:B------:R-:W-:Y:S02]  /*3f90*/  ULOP3.LUT UR4, UR4, 0xffe, URZ, 0xc0, !UPT ;  /* 0x00000ffe04047892 */ /* 0x000fe4000f8ec0ff */
[----:B------:R-:W-:Y:S02]  /*3fa0*/  ULOP3.LUT UR18, UR18, 0xffffff80, URZ, 0xc0, !UPT ;  /* 0xffffff8012127892 */ /* 0x000fe4000f8ec0ff */
[----:B------:R-:W-:Y:S02]  /*3fb0*/  UIADD3 UR4, UPT, UPT, -UR4, UR22, URZ ;  /* 0x0000001604047290 */ /* 0x000fe4000fffe1ff */
[----:B------:R-:W-:Y:S01]  /*3fc0*/  UIADD3 UR18, UPT, UPT, UR30, UR18, URZ ;  /* 0x000000121e127290 */ /* 0x000fe2000fffe0ff */
[----:B------:R-:W2:Y:S03]  /*3fd0*/  SYNCS.PHASECHK.TRANS64.TRYWAIT P0, [UR23+0x1a0], R0 ;  /* 0x0001a000ff0075a7 */ /* 0x000ea60008001117 */
[----:B------:R-:W-:Y:S01]  /*3fe0*/  ULEA UR18, UR4, UR18, 0x14 ;  /* 0x0000001204127291 */ /* 0x000fe2000f8ea0ff */
[----:B-123--:R-:W-:Y:S11]  /*3ff0*/  @!P0 BRA `(.L_x_75) ;  /* 0x0000005800188947 */ /* 0x00eff60003800000 */
.L_x_195:
[----:B------:R-:W-:Y:S01]  /*4000*/  IADD3 R10, PT, PT, R10, 0x1, RZ ;  /* 0x000000010a0a7810 */ /* 0x000fe20007ffe0ff */
[----:B------:R-:W-:Y:S06]  /*4010*/  BRA.U !UP4, `(.L_x_76) ;  /* 0x000000010c987547 */ /* 0x000fec000b800000 */
[----:B------:R-:W-:Y:S01]  /*4020*/  UPLOP3.LUT UP2, UPT, UPT, UPT, UPT, 0x40, 0x4 ;  /* 0x000000000004789c */ /* 0x000fe20003f4e870 */
[----:B------:R-:W-:Y:S01]  /*4030*/  UMOV UR16, UR29 ;  /* 0x0000001d00107c82 */ /* 0x000fe20008000000 */
[----:B------:R-:W-:Y:S01]  /*4040*/  UMOV UR15, UR28 ;  /* 0x0000001c000f7c82 */ /* 0x000fe20008000000 */
[----:B------:R-:W-:-:S08]  /*4050*/  UMOV UR6, UR14 ;  /* 0x0000000e00067c82 */ /* 0x000fd00008000000 */
.L_x_79:
[----:B------:R-:W-:Y:S02]  /*4060*/  UIADD3 UR16, UPT, UPT, UR16, 0x1, URZ ;  /* 0x0000000110107890 */ /* 0x000fe4000fffe0ff */
[----:B--2---:R-:W-:Y:S02]  /*4070*/  ULEA UR5, UR6, UR17, 0x3 ;  /* 0x0000001106057291 */ /* 0x004fe4000f8e18ff */
[----:B------:R-:W-:Y:S01]  /*4080*/  UISETP.NE.AND UP3, UPT, UR16, URZ, UPT ;  /* 0x000000ff1000728c */ /* 0x000fe2000bf65270 */
[----:B---3--:R-:W-:Y:S10]  /*4090*/  @P2 BRA `(.L_x_77) ;  /* 0x00000000000c2947 */ /* 0x008ff40003800000 */
[----:B-1----:R-:W-:Y:S04]  /*40a0*/  SHF.L.U32 R2, R8, 0x1f, RZ ;  /* 0x0000001f08027819 */ /* 0x002fe800000006ff */
[----:B------:R-:W1:Y:S02]  /*40b0*/  SYNCS.PHASECHK.TRANS64.TRYWAIT P0, [UR5], R2 ;  /* 0x00000002ff0075a7 */ /* 0x000e640008001105 */
[----:B-1----:R-:W-:Y:S05]  /*40c0*/  @!P0 BRA `(.L_x_78) ;  /* 0x0000005400fc8947 */ /* 0x002fea0003800000 */
.L_x_77:
[----:B------:R-:W-:Y:S01]  /*40d0*/  UISETP.NE.AND UP0, UPT, UR15, 0x1, UPT ;  /* 0x000000010f00788c */ /* 0x000fe2000bf05270 */
[----:B------:R-:W-:Y:S01]  /*40e0*/  PLOP3.LUT P2, PT, PT, PT, PT, 0x80, 0x8 ;  /* 0x000000000008781c */ /* 0x000fe20003f4f070 */
[----:B------:R-:W-:Y:S02]  /*40f0*/  UIADD3 UR4, UPT, UPT, UR6, 0x1, URZ ;  /* 0x0000000106047890 */ /* 0x000fe4000fffe0ff */
[----:B------:R-:W-:Y:S02]  /*4100*/  ULEA UR12, UR6, UR21, 0x9 ;  /* 0x00000015060c7291 */ /* 0x000fe4000f8e48ff */
[----:B------:R-:W-:Y:S01]  /*4110*/  UISETP.NE.AND UP1, UPT, UR4, 0x11, UPT ;  /* 0x000000110400788c */ /* 0x000fe2000bf25270 */
[----:B------:R-:W-:Y:S01]  /*4120*/  PLOP3.LUT P0, PT, PT, PT, UP0, 0x80, 0x8 ;  /* 0x000000000008781c */ /* 0x000fe20003f0f008 */
[----:B------:R-:W-:Y:S02]  /*4130*/  UIADD3 UR10, UPT, UPT, UR12, 0x2, URZ ;  /* 0x000000020c0a7890 */ /* 0x000fe4000fffe0ff */
[----:B------:R-:W-:Y:S02]  /*4140*/  USEL UR7, URZ, 0x1, UP1 ;  /* 0x00000001ff077887 */ /* 0x000fe40008800000 */
[----:B------:R-:W-:Y:S02]  /*4150*/  USEL UR14, UR4, URZ, UP1 ;  /* 0x000000ff040e7287 */ /* 0x000fe40008800000 */
[----:B------:R-:W-:Y:S02]  /*4160*/  UIADD3 UR15, UPT, UPT, UR15, -0x1, URZ ;  /* 0xffffffff0f0f7890 */ /* 0x000fe4000fffe0ff */
[----:B------:R-:W-:Y:S01]  /*4170*/  @UP0 ULEA UR4, UR14, UR17, 0x3 ;  /* 0x000000110e040291 */ /* 0x000fe2000f8e18ff */
[----:B------:R-:W-:Y:S01]  /*4180*/  LOP3.LUT R8, R8, UR7, RZ, 0x3c, !PT ;  /* 0x0000000708087c12 */ /* 0x000fe2000f8e3cff */
[----:B------:R-:W-:Y:S01]  /*4190*/  UIADD3 UR7, UPT, UPT, UR5, 0x88, URZ ;  /* 0x0000008805077890 */ /* 0x000fe2000fffe0ff */
[----:B------:R-:W-:Y:S02]  /*41a0*/  UMOV UR13, 0x80004020 ;  /* 0x80004020000d7882 */ /* 0x000fe40000000000 */
[----:B-1----:R-:W-:Y:S01]  /*41b0*/  @P0 SHF.L.U32 R0, R8, 0x1f, RZ ;  /* 0x0000001f08000819 */ /* 0x002fe200000006ff */
[----:B------:R-:W-:Y:S01]  /*41c0*/  UMOV UR5, 0x80004020 ;  /* 0x8000402000057882 */ /* 0x000fe20000000000 */
[----:B------:R-:W-:Y:S01]  /*41d0*/  UMOV UR11, 0x80004020 ;  /* 0x80004020000b7882 */ /* 0x000fe20000000000 */
[----:B------:R-:W-:Y:S01]  /*41e0*/  UMOV UR9, 0x80004020 ;  /* 0x8000402000097882 */ /* 0x000fe20000000000 */
[----:B------:R2:W3:Y:S01]  /*41f0*/  @P0 SYNCS.PHASECHK.TRANS64.TRYWAIT P2, [UR4], R0 ;  /* 0x00000000ff0005a7 */ /* 0x0004e20008041104 */
[----:B------:R-:W-:Y:S03]  /*4200*/  ULEA UR4, UR6, UR20, 0x8 ;  /* 0x0000001406047291 */ /* 0x000fe6000f8e40ff */
[----:B------:R-:W-:Y:S01]  /*4210*/  UMOV UR6, UR14 ;  /* 0x0000000e00067c82 */ /* 0x000fe20008000000 */
[----:B------:R-:W-:Y:S05]  /*4220*/  UIADD3 UR8, UPT, UPT, UR4, 0x2, URZ ;  /* 0x0000000204087890 */ /* 0x000fea000fffe0ff */
[----:B------:R2:W-:Y:S01]  /*4230*/  UTCHMMA gdesc[UR4], gdesc[UR12], tmem[UR18], tmem[UR26], idesc[UR27], UP2 ;  /* 0x00ff1a0c040075ea */ /* 0x0005e20009000012 */
[----:B------:R-:W-:Y:S03]  /*4240*/  UPLOP3.LUT UP2, UPT, UPT, UPT, UPT, 0x80, 0x8 ;  /* 0x000000000008789c */ /* 0x000fe60003f4f070 */
[----:B------:R2:W-:Y:S01]  /*4250*/  UTCHMMA gdesc[UR8], gdesc[UR10], tmem[UR18], tmem[UR24], idesc[UR25], UPT ;  /* 0x00ff180a080075ea */ /* 0x0005e2000b800012 */
[----:B------:R2:W-:Y:S01]  /*4260*/  UTCBAR.MULTICAST [UR7], URZ, UR19 ;  /* 0x000000ff070073e9 */ /* 0x0005e20008000813 */
[----:B------:R-:W-:Y:S06]  /*4270*/  BRA.U UP3, `(.L_x_79) ;  /* 0xfffffffd03787547 */ /* 0x000fec000b83ffff */
.L_x_76:
[----:B--2---:R-:W-:Y:S01]  /*4280*/  UIADD3 UR4, UPT, UPT, UR22, 0x1, URZ ;  /* 0x0000000116047890 */ /* 0x004fe2000fffe0ff */
[C---:B------:R-:W-:Y:S01]  /*4290*/  ISETP.NE.AND P0, PT, R10.reuse, 0x2, PT ;  /* 0x000000020a00780c */ /* 0x040fe20003f05270 */
[----:B------:R-:W-:Y:S02]  /*42a0*/  UIADD3 UR5, UPT, UPT, UR23, 0x180, URZ ;  /* 0x0000018017057890 */ /* 0x000fe4000fffe0ff */
[----:B------:R-:W-:Y:S01]  /*42b0*/  UISETP.NE.AND UP0, UPT, UR4, 0x4, UPT ;  /* 0x000000040400788c */ /* 0x000fe2000bf05270 */
[----:B-1----:R-:W-:Y:S02]  /*42c0*/  SEL R0, RZ, 0x1, P0 ;  /* 0x00000001ff007807 */ /* 0x002fe40000000000 */
[----:B------:R-:W-:Y:S01]  /*42d0*/  SEL R10, R10, RZ, P0 ;  /* 0x000000ff0a0a7207 */ /* 0x000fe20000000000 */
[----:B------:R-:W-:Y:S01]  /*42e0*/  USEL UR6, URZ, 0x1, UP0 ;  /* 0x00000001ff067887 */ /* 0x000fe20008000000 */
[----:B------:R-:W-:Y:S01]  /*42f0*/  LOP3.LUT R9, R9, R0, RZ, 0x3c, !PT ;  /* 0x0000000009097212 */ /* 0x000fe200078e3cff */
[----:B------:R-:W-:Y:S01]  /*4300*/  USEL UR22, UR4, URZ, UP0 ;  /* 0x000000ff04167287 */ /* 0x000fe20008000000 */
[----:B------:R1:W-:Y:S03]  /*4310*/  UTCBAR [UR5], URZ ;  /* 0x000000ff050073e9 */ /* 0x0003e600080000ff */
[----:B------:R-:W-:Y:S01]  /*4320*/  LOP3.LUT R11, R11, UR6, RZ, 0x3c, !PT ;  /* 0x000000060b0b7c12 */ /* 0x000fe2000f8e3cff */
[----:B------:R-:W-:Y:S07]  /*4330*/  @P1 BRA `(.L_x_80) ;  /* 0xfffffff800b01947 */ /* 0x000fee000383ffff */
[----:B------:R-:W2:Y:S01]  /*4340*/  S2UR UR8, SR_CgaCtaId ;  /* 0x00000000000879c3 */ /* 0x000ea20000008800 */
[----:B------:R-:W-:Y:S01]  /*4350*/  ELECT P0, URZ, PT ;  /* 0x0000000000ff782f */ /* 0x000fe20003800000 */
[----:B------:R-:W-:Y:S01]  /*4360*/  IMAD.MOV.U32 R0, RZ, RZ, 0x1 ;  /* 0x00000001ff007424 */ /* 0x000fe200078e00ff */
[----:B------:R-:W-:Y:S01]  /*4370*/  UIADD3 UR17, UPT, UPT, UR17, 0x1a0, URZ ;  /* 0x000001a011117890 */ /* 0x000fe2000fffe0ff */
[----:B------:R-:W-:Y:S01]  /*4380*/  SHF.L.U32 R2, R11, 0x1f, RZ ;  /* 0x0000001f0b027819 */ /* 0x000fe200000006ff */
[----:B------:R-:W-:-:S03]  /*4390*/  UMOV UR4, 0x40 ;  /* 0x0000004000047882 */ /* 0x000fc60000000000 */
[----:B------:R-:W-:Y:S01]  /*43a0*/  UVIRTCOUNT.DEALLOC.SMPOOL 0x80 ;  /* 0x000000800000784c */ /* 0x000fe20000000000 */
[----:B--2---:R-:W-:Y:S02]  /*43b0*/  ULEA UR8, UR8, UR4, 0x18 ;  /* 0x0000000408087291 */ /* 0x004fe4000f8ec0ff */
[----:B------:R-:W-:-:S07]  /*43c0*/  ULEA UR4, UR22, UR17, 0x3 ;  /* 0x0000001116047291 */ /* 0x000fce000f8e18ff */
[----:B------:R2:W-:Y:S02]  /*43d0*/  @P0 STS.U8 [UR8+0x1c], R0 ;  /* 0x00001c00ff000988 */ /* 0x0005e40008000008 */
[----:B------:R-:W4:Y:S02]  /*43e0*/  SYNCS.PHASECHK.TRANS64.TRYWAIT P0, [UR4], R2 ;  /* 0x00000002ff0075a7 */ /* 0x000f240008001104 */
[----:B--2-4-:R-:W-:Y:S05]  /*43f0*/  @!P0 BRA `(.L_x_81) ;  /* 0x0000005400488947 */ /* 0x014fea0003800000 */
.L_x_198:
[----:B------:R-:W-:-:S04]  /*4400*/  UIADD3 UR4, UPT, UPT, UR22, 0x1, URZ ;  /* 0x0000000116047890 */ /* 0x000fc8000fffe0ff */
[----:B------:R-:W-:-:S04]  /*4410*/  UISETP.NE.AND UP0, UPT, UR4, 0x4, UPT ;  /* 0x000000040400788c */ /* 0x000fc8000bf05270 */
[----:B------:R-:W-:Y:S02]  /*4420*/  USEL UR6, URZ, 0x1, UP0 ;  /* 0x00000001ff067887 */ /* 0x000fe40008000000 */
[----:B------:R-:W-:-:S04]  /*4430*/  USEL UR4, UR4, URZ, UP0 ;  /* 0x000000ff04047287 */ /* 0x000fc80008000000 */
[----:B-1----:R-:W-:Y:S01]  /*4440*/  ULEA UR5, UR4, UR17, 0x3 ;  /* 0x0000001104057291 */ /* 0x002fe2000f8e18ff */
[----:B--2---:R-:W-:-:S04]  /*4450*/  LOP3.LUT R2, R11, UR6, RZ, 0x3c, !PT ;  /* 0x000000060b027c12 */ /* 0x004fc8000f8e3cff */
[----:B------:R-:W-:-:S04]  /*4460*/  SHF.L.U32 R3, R2, 0x1f, RZ ;  /* 0x0000001f02037819 */ /* 0x000fc800000006ff */
[----:B------:R-:W1:Y:S02]  /*4470*/  SYNCS.PHASECHK.TRANS64.TRYWAIT P0, [UR5], R3 ;  /* 0x00000003ff0075a7 */ /* 0x000e640008001105 */
[----:B-1----:R-:W-:Y:S05]  /*4480*/  @!P0 BRA `(.L_x_82) ;  /* 0x00000054003c8947 */ /* 0x002fea0003800000 */
.L_x_200:
        /* <DEDUP_REMOVED lines=9> */
.L_x_202:
[----:B------:R-:W-:-:S04]  /*4520*/  UIADD3 UR4, UPT, UPT, UR4, 0x1, URZ ;  /* 0x0000000104047890 */ /* 0x000fc8000fffe0ff */
[----:B------:R-:W-:-:S04]  /*4530*/  UISETP.NE.AND UP0, UPT, UR4, 0x4, UPT ;  /* 0x000000040400788c */ /* 0x000fc8000bf05270 */
[----:B------:R-:W-:Y:S02]  /*4540*/  USEL UR5, URZ, 0x1, UP0 ;  /* 0x00000001ff057887 */ /* 0x000fe40008000000 */
[----:B------:R-:W-:-:S04]  /*4550*/  USEL UR4, UR4, URZ, UP0 ;  /* 0x000000ff04047287 */ /* 0x000fc80008000000 */
[----:B------:R-:W-:Y:S01]  /*4560*/  ULEA UR4, UR4, UR17, 0x3 ;  /* 0x0000001104047291 */ /* 0x000fe2000f8e18ff */
[----:B------:R-:W-:-:S04]  /*4570*/  LOP3.LUT R2, R2, UR5, RZ, 0x3c, !PT ;  /* 0x0000000502027c12 */ /* 0x000fc8000f8e3cff */
[----:B------:R-:W-:-:S04]  /*4580*/  SHF.L.U32 R2, R2, 0x1f, RZ ;  /* 0x0000001f02027819 */ /* 0x000fc800000006ff */
[----:B------:R-:W2:Y:S02]  /*4590*/  SYNCS.PHASECHK.TRANS64.TRYWAIT P0, [UR4], R2 ;  /* 0x00000002ff0075a7 */ /* 0x000ea40008001104 */
[----:B--2---:R-:W-:Y:S05]  /*45a0*/  @!P0 BRA `(.L_x_84) ;  /* 0x0000005400248947 */ /* 0x004fea0003800000 */
.L_x_204:
[----:B------:R-:W-:Y:S01]  /*45b0*/  NOP ;  /* 0x0000000000007918 */ /* 0x000fe20000000000 */
[----:B-1----:R-:W1:Y:S01]  /*45c0*/  LDS R0, [UR8+0x14] ;  /* 0x00001408ff007984 */ /* 0x002e620008000800 */
[----:B------:R-:W-:Y:S01]  /*45d0*/  ULOP3.LUT UR4, UR30, 0xffff, URZ, 0xc0, !UPT ;  /* 0x0000ffff1e047892 */ /* 0x000fe2000f8ec0ff */
[----:B------:R-:W-:Y:S01]  /*45e0*/  UMOV UR5, 0xffff ;  /* 0x0000ffff00057882 */ /* 0x000fe20000000000 */
[----:B------:R-:W-:Y:S02]  /*45f0*/  UMOV UR6, 0x1 ;  /* 0x0000000100067882 */ /* 0x000fe40000000000 */
[----:B------:R-:W-:-:S04]  /*4600*/  USHF.R.U32.HI UR4, URZ, 0x5, UR4 ;  /* 0x00000005ff047899 */ /* 0x000fc80008011604 */
[----:B------:R-:W-:Y:S02]  /*4610*/  USHF.L.U32 UR5, UR5, UR4, URZ ;  /* 0x0000000405057299 */ /* 0x000fe400080006ff */
[----:B------:R-:W-:-:S04]  /*4620*/  USHF.L.U32 UR4, UR6, UR4, URZ ;  /* 0x0000000406047299 */ /* 0x000fc800080006ff */
[----:B-1----:R-:W-:-:S04]  /*4630*/  LOP3.LUT R0, R0, UR5, RZ, 0xc0, !PT ;  /* 0x0000000500007c12 */ /* 0x002fc8000f8ec0ff */
[----:B------:R-:W-:-:S13]  /*4640*/  ISETP.NE.AND P0, PT, R0, UR5, PT ;  /* 0x0000000500007c0c */ /* 0x000fda000bf05270 */
[----:B------:R-:W-:Y:S05]  /*4650*/  @P0 BRA `(.L_x_85) ;  /* 0x0000000000580947 */ /* 0x000fea0003800000 */
[----:B------:R-:W1:Y:S02]  /*4660*/  LDS R0, [UR8+0x18] ;  /* 0x00001808ff007984 */ /* 0x000e640008000800 */
[----:B-1----:R-:W-:-:S04]  /*4670*/  LOP3.LUT R0, R0, UR4, RZ, 0xc0, !PT ;  /* 0x0000000400007c12 */ /* 0x002fc8000f8ec0ff */
[----:B------:R-:W-:-:S13]  /*4680*/  ISETP.NE.AND P0, PT, R0, UR4, PT ;  /* 0x0000000400007c0c */ /* 0x000fda000bf05270 */
[----:B------:R-:W-:Y:S05]  /*4690*/  @P0 BRA `(.L_x_86) ;  /* 0x00000000003c0947 */ /* 0x000fea0003800000 */
[----:B------:R-:W1:Y:S01]  /*46a0*/  S2R R2, SR_LANEID ;  /* 0x0000000000027919 */ /* 0x000e620000000000 */
[----:B------:R-:W-:-:S06]  /*46b0*/  ULOP3.LUT UR5, URZ, UR5, URZ, 0x33, !UPT ;  /* 0x00000005ff057292 */ /* 0x000fcc000f8e33ff */
[----:B------:R-:W-:-:S04]  /*46c0*/  IMAD.U32 R0, RZ, RZ, UR5 ;  /* 0x00000005ff007e24 */ /* 0x000fc8000f8e00ff */
[----:B------:R2:W4:Y:S02]  /*46d0*/  REDUX UR7, R0 ;  /* 0x00000000000773c4 */ /* 0x0005240000000000 */
[----:B------:R1:W-:Y:S01]  /*46e0*/  UTCATOMSWS.AND URZ, UR5 ;  /* 0x0000000500ff79e3 */ /* 0x0003e20008000000 */
[----:B--2---:R-:W-:Y:S01]  /*46f0*/  LOP3.LUT R0, RZ, UR4, RZ, 0x33, !PT ;  /* 0x00000004ff007c12 */ /* 0x004fe2000f8e33ff */
[----:B------:R-:W-:Y:S02]  /*4700*/  VOTEU.ANY UR4, UPT, PT ;  /* 0x0000000000047886 */ /* 0x000fe400038e0100 */
[----:B------:R-:W-:Y:S02]  /*4710*/  UFLO.U32 UR4, UR4 ;  /* 0x00000004000472bd */ /* 0x000fe400080e0000 */
[----:B------:R-:W2:Y:S04]  /*4720*/  REDUX UR6, R0 ;  /* 0x00000000000673c4 */ /* 0x000ea80000000000 */
[----:B-1----:R-:W-:-:S02]  /*4730*/  ISETP.EQ.U32.AND P0, PT, R2, UR4, PT ;  /* 0x0000000402007c0c */ /* 0x002fc4000bf02070 */
[----:B----4-:R-:W-:-:S11]  /*4740*/  MOV R2, UR7 ;  /* 0x0000000700027c02 */ /* 0x010fd60008000f00 */
[----:B------:R1:W-:Y:S01]  /*4750*/  @P0 ATOMS.AND RZ, [UR8+0x14], R2 ;  /* 0x00001402ffff098c */ /* 0x0003e2000a800008 */
[----:B--2---:R-:W-:-:S05]  /*4760*/  IMAD.U32 R0, RZ, RZ, UR6 ;  /* 0x00000006ff007e24 */ /* 0x004fca000f8e00ff */
[----:B------:R1:W-:Y:S01]  /*4770*/  @P0 ATOMS.AND RZ, [UR8+0x18], R0 ;  /* 0x00001800ffff098c */ /* 0x0003e2000a800008 */
[----:B------:R-:W-:Y:S05]  /*4780*/  BRA `(.L_x_87) ;  /* 0x0000000000147947 */ /* 0x000fea0003800000 */
.L_x_86:
[----:B------:R-:W-:Y:S02]  /*4790*/  MOV R2, 0x47b0 ;  /* 0x000047b000027802 */ /* 0x000fe40000000f00 */
[----:B---3-5:R-:W-:Y:S05]  /*47a0*/  CALL.REL.NOINC `($__internal_0_$__cuda_sm10x_tcgen05_guardrail_trap_col_being_dealloced_not_returned_by_alloc) ;  /* 0x00000058000c7944 */ /* 0x028fea0003c00000 */
[----:B------:R-:W-:Y:S05]  /*47b0*/  BRA `(.L_x_87) ;  /* 0x0000000000087947 */ /* 0x000fea0003800000 */
.L_x_85:
[----:B------:R-:W-:Y:S02]  /*47c0*/  MOV R2, 0x47e0 ;  /* 0x000047e000027802 */ /* 0x000fe40000000f00 */
[----:B---3-5:R-:W-:Y:S05]  /*47d0*/  CALL.REL.NOINC `($__internal_2_$__cuda_sm10x_tcgen05_guardrail_trap_unallocated_columns_being_dealloced) ;  /* 0x0000005800187944 */ /* 0x028fea0003c00000 */
.L_x_87:
[----:B------:R-:W-:Y:S01]  /*47e0*/  NOP ;  /* 0x0000000000007918 */ /* 0x000fe20000000000 */
[----:B------:R-:W-:Y:S05]  /*47f0*/  EXIT ;  /* 0x000000000000794d */ /* 0x000fea0003800000 */
.L_x_69:
[----:B------:R-:W-:-:S09]  /*4800*/  UISETP.NE.OR UP0, UPT, UR17, 0x3, !UP3 ;  /* 0x000000031100788c */ /* 0x000fd2000df05670 */
[----:B------:R-:W-:Y:S05]  /*4810*/  BRA.U UP0, `(.L_x_88) ;  /* 0x00000011005c7547 */ /* 0x000fea000b800000 */
[----:B------:R-:W1:Y:S01]  /*4820*/  S2UR UR10, SR_CgaCtaId ;  /* 0x00000000000a79c3 */ /* 0x000e620000008800 */
[----:B------:R-:W2:Y:S01]  /*4830*/  LDCU UR31, c[0x0][0x370] ;  /* 0x00006e00ff1f77ac */ /* 0x000ea20008000800 */
[----:B------:R-:W-:Y:S02]  /*4840*/  HFMA2 R13, -RZ, RZ, 0, 0 ;  /* 0x00000000ff0d7431 */ /* 0x000fe400000001ff */
[----:B------:R-:W-:Y:S01]  /*4850*/  IMAD.MOV.U32 R15, RZ, RZ, 0x1 ;  /* 0x00000001ff0f7424 */ /* 0x000fe200078e00ff */
[----:B------:R-:W-:Y:S01]  /*4860*/  MOV R7, 0x1000 ;  /* 0x0000100000077802 */ /* 0x000fe20000000f00 */
[----:B------:R-:W2:Y:S01]  /*4870*/  LDCU.128 UR44, c[0x0][0xb10] ;  /* 0x00016200ff2c77ac */ /* 0x000ea20008000c00 */
[----:B------:R-:W-:Y:S01]  /*4880*/  IMAD.MOV.U32 R14, RZ, RZ, RZ ;  /* 0x000000ffff0e7224 */ /* 0x000fe200078e00ff */
[----:B------:R-:W3:Y:S01]  /*4890*/  LDC.64 R16, c[0x0][0x348] ;  /* 0x0000d200ff107b82 */ /* 0x000ee20000000a00 */
[----:B------:R-:W4:Y:S01]  /*48a0*/  LDCU UR30, c[0x0][0x374] ;  /* 0x00006e80ff1e77ac */ /* 0x000f220008000800 */
[----:B------:R-:W1:Y:S06]  /*48b0*/  LDCU UR15, c[0x0][0xb0c] ;  /* 0x00016180ff0f77ac */ /* 0x000e6c0008000800 */
[----:B------:R-:W3:Y:S01]  /*48c0*/  LDC.64 R2, c[0x0][0x888] ;  /* 0x00022200ff027b82 */ /* 0x000ee20000000a00 */
[----:B------:R-:W3:Y:S01]  /*48d0*/  LDCU UR49, c[0x0][0xb20] ;  /* 0x00016400ff3177ac */ /* 0x000ee20008000800 */
[----:B------:R-:W3:Y:S06]  /*48e0*/  LDCU UR4, c[0x0][0xb30] ;  /* 0x00016600ff0477ac */ /* 0x000eec0008000800 */
[----:B------:R-:W3:Y:S01]  /*48f0*/  LDC.64 R4, c[0x0][0x890] ;  /* 0x00022400ff047b82 */ /* 0x000ee20000000a00 */
[----:B------:R-:W-:Y:S01]  /*4900*/  UMOV UR21, 0x400 ;  /* 0x0000040000157882 */ /* 0x000fe20000000000 */
[----:B--2---:R-:W-:-:S02]  /*4910*/  UIMAD.WIDE.U32 UR6, UR31, UR44, URZ ;  /* 0x0000002c1f0672a5 */ /* 0x004fc4000f8e00ff */
[----:B----4-:R-:W-:Y:S02]  /*4920*/  UIMAD.WIDE.U32 UR8, UR30, UR47, URZ ;  /* 0x0000002f1e0872a5 */ /* 0x010fe4000f8e00ff */
[----:B-1----:R-:W-:Y:S02]  /*4930*/  ULEA UR21, UR10, UR21, 0x18 ;  /* 0x000000150a157291 */ /* 0x002fe4000f8ec0ff */
[----:B------:R-:W-:Y:S02]  /*4940*/  UPLOP3.LUT UP3, UPT, UPT, UPT, UPT, 0x40, 0x4 ;  /* 0x000000000004789c */ /* 0x000fe40003f6e870 */
[----:B------:R-:W-:Y:S02]  /*4950*/  UIADD3 UR37, UPT, UPT, UR21, 0x128, URZ ;  /* 0x0000012815257890 */ /* 0x000fe4000fffe0ff */
[----:B------:R-:W-:Y:S02]  /*4960*/  UIADD3 UR33, UPT, UPT, UR21, 0x110, URZ ;  /* 0x0000011015217890 */ /* 0x000fe4000fffe0ff */
[----:B------:R-:W-:-:S02]  /*4970*/  UIADD3 UR25, UPT, UPT, UR21, 0x118, URZ ;  /* 0x0000011815197890 */ /* 0x000fc4000fffe0ff */
[----:B------:R-:W-:Y:S01]  /*4980*/  UIADD3 UR17, UPT, UPT, UR21, 0x120, URZ ;  /* 0x0000012015117890 */ /* 0x000fe2000fffe0ff */
[----:B------:R-:W-:Y:S01]  /*4990*/  UMOV UR6, UR7 ;  /* 0x0000000700067c82 */ /* 0x000fe20008000000 */
[----:B------:R-:W-:Y:S01]  /*49a0*/  UMOV UR41, UR9 ;  /* 0x0000000900297c82 */ /* 0x000fe20008000000 */
[----:B------:R-:W-:Y:S02]  /*49b0*/  UISETP.GE.AND UP0, UPT, UR42, 0x1, UPT ;  /* 0x000000012a00788c */ /* 0x000fe4000bf06270 */
[----:B------:R-:W-:Y:S01]  /*49c0*/  UISETP.NE.AND UP4, UPT, UR42, 0x1, UPT ;  /* 0x000000012a00788c */ /* 0x000fe2000bf85270 */
[----:B------:R-:W1:Y:S01]  /*49d0*/  LDCU.64 UR22, c[0x0][0xb28] ;  /* 0x00016500ff1677ac */ /* 0x000e620008000a00 */
[----:B------:R-:W-:Y:S02]  /*49e0*/  UISETP.NE.AND UP6, UPT, UR15, 0x1, UPT ;  /* 0x000000010f00788c */ /* 0x000fe4000bfc5270 */
[----:B------:R-:W-:Y:S02]  /*49f0*/  UISETP.NE.AND UP5, UPT, UR46, 0x1, UPT ;  /* 0x000000012e00788c */ /* 0x000fe4000bfa5270 */
[----:B------:R-:W-:-:S02]  /*4a00*/  UPRMT UR37, UR10, 0x654, UR37 ;  /* 0x000006540a257896 */ /* 0x000fc40008000025 */
[----:B------:R-:W-:Y:S02]  /*4a10*/  USHF.R.U32.HI UR43, URZ, UR45, UR6 ;  /* 0x0000002dff2b7299 */ /* 0x000fe40008011606 */
[----:B------:R-:W-:Y:S02]  /*4a20*/  UPRMT UR40, UR10, 0x654, UR33 ;  /* 0x000006540a287896 */ /* 0x000fe40008000021 */
[----:B------:R-:W-:Y:S02]  /*4a30*/  UPRMT UR39, UR10, 0x654, UR25 ;  /* 0x000006540a277896 */ /* 0x000fe40008000019 */
[----:B------:R-:W-:Y:S02]  /*4a40*/  UPRMT UR38, UR10, 0x654, UR17 ;  /* 0x000006540a267896 */ /* 0x000fe40008000011 */
[----:B---3--:R-:W-:Y:S02]  /*4a50*/  USHF.R.U32.HI UR41, URZ, UR49, UR41 ;  /* 0x00000031ff297299 */ /* 0x008fe40008011629 */
[----:B------:R-:W-:-:S11]  /*4a60*/  UISETP.NE.AND UP2, UPT, UR4, 0x1, UPT ;  /* 0x000000010400788c */ /* 0x000fd6000bf45270 */
.L_x_99:
[C---:B------:R-:W-:Y:S02]  /*4a70*/  LEA R12, R14.reuse, UR21, 0x3 ;  /* 0x000000150e0c7c11 */ /* 0x040fe4000f8e18ff */
[----:B------:R-:W-:Y:S02]  /*4a80*/  SHF.L.U32 R0, R13, 0x1f, RZ ;  /* 0x0000001f0d007819 */ /* 0x000fe400000006ff */
[----:B------:R-:W-:Y:S02]  /*4a90*/  LEA R8, R14, UR21, 0x4 ;  /* 0x000000150e087c11 */ /* 0x000fe4000f8e20ff */
[----:B--2---:R-:W2:Y:S02]  /*4aa0*/  SYNCS.PHASECHK.TRANS64.TRYWAIT P0, [R12+URZ+0x160], R0 ;  /* 0x000160000c0075a7 */ /* 0x004ea400080011ff */
[----:B--2---:R-:W-:Y:S05]  /*4ab0*/  @!P0 BRA `(.L_x_89) ;  /* 0x0000004c00f88947 */ /* 0x004fea0003800000 */
.L_x_205:
[----:B------:R-:W3:Y:S01]  /*4ac0*/  LDS.128 R8, [R8+0x1f0] ;  /* 0x0001f00008087984 */ /* 0x000ee20000000c00 */
[----:B------:R-:W-:Y:S01]  /*4ad0*/  UISETP.GE.AND UP0, UPT, UR42, 0x1, UPT ;  /* 0x000000012a00788c */ /* 0x000fe2000bf06270 */
[----:B------:R-:W-:Y:S01]  /*4ae0*/  @!PT LDS RZ, [RZ] ;  /* 0x00000000fffff984 */ /* 0x000fe20000000800 */
[----:B------:R-:W-:Y:S01]  /*4af0*/  @!PT LDS RZ, [RZ] ;  /* 0x00000000fffff984 */ /* 0x000fe20000000800 */
[----:B------:R-:W-:Y:S01]  /*4b00*/  @!PT LDS RZ, [RZ] ;  /* 0x00000000fffff984 */ /* 0x000fe20000000800 */
[----:B------:R-:W-:Y:S01]  /*4b10*/  @!PT LDS RZ, [RZ] ;  /* 0x00000000fffff984 */ /* 0x000fe20000000800 */
[----:B------:R4:W-:Y:S06]  /*4b20*/  MEMBAR.ALL.CTA ;  /* 0x0000000000007992 */ /* 0x0009ec0000008000 */
[----:B----4-:R-:W4:Y:S01]  /*4b30*/  FENCE.VIEW.ASYNC.S ;  /* 0x00000000000073c6 */ /* 0x010f220000000000 */
[----:B---3--:R-:W-:Y:S11]  /*4b40*/  LOP3.LUT P0, RZ, R10, 0x1, RZ, 0xc0, !PT ;  /* 0x000000010aff7812 */ /* 0x008ff6000780c0ff */
[----:B------:R-:W-:Y:S02]  /*4b50*/  @!UPT UIADD3 URZ, UPT, UPT, URZ, URZ, URZ ;  /* 0x000000fffffff290 */ /* 0x000fe4000fffe0ff */
[----:B----4-:R-:W-:Y:S01]  /*4b60*/  VOTEU.ANY UP1, P0 ;  /* 0x0000000000ff7886 */ /* 0x010fe20000020100 */
[----:B------:R-:W-:Y:S11]  /*4b70*/  PLOP3.LUT P0, PT, PT, PT, UP1, 0x80, 0x8 ;  /* 0x000000000008781c */ /* 0x000ff60003f0f018 */
[----:B------:R-:W-:Y:S02]  /*4b80*/  @!UPT UIADD3 URZ, UPT, UPT, URZ, URZ, URZ ;  /* 0x000000fffffff290 */ /* 0x000fe4000fffe0ff */
[----:B--2---:R-:W-:Y:S02]  /*4b90*/  @P0 SHF.R.U32.HI R0, RZ, 0x10, R9 ;  /* 0x00000010ff000819 */ /* 0x004fe40000011609 */
[----:B------:R-:W-:Y:S02]  /*4ba0*/  @P0 MOV R6, R8 ;  /* 0x0000000800060202 */ /* 0x000fe40000000f00 */
[----:B------:R-:W-:Y:S01]  /*4bb0*/  @P0 R2UR UR4, R0 ;  /* 0x00000000000402ca */ /* 0x000fe200000e0000 */
[----:B------:R-:W-:Y:S01]  /*4bc0*/  VIADD R0, R12, 0x170 ;  /* 0x000001700c007836 */ /* 0x000fe20000000000 */
[----:B------:R-:W-:Y:S02]  /*4bd0*/  @P0 LOP3.LUT R8, R9, 0xffff, RZ, 0xc0, !PT ;  /* 0x0000ffff09080812 */ /* 0x000fe400078ec0ff */
[----:B------:R-:W-:Y:S02]  /*4be0*/  @P0 R2UR UR6, R6 ;  /* 0x00000000060602ca */ /* 0x000fe400000e0000 */
[----:B------:R-:W-:Y:S02]  /*4bf0*/  PRMT R0, RZ, 0x654, R0 ;  /* 0x00000654ff007816 */ /* 0x000fe40000000000 */
[----:B------:R-:W-:Y:S02]  /*4c00*/  @P0 R2UR UR5, R8 ;  /* 0x00000000080502ca */ /* 0x000fe400000e0000 */
[----:B------:R2:W-:Y:S03]  /*4c10*/  SYNCS.ARRIVE.TRANS64.RED.A1T0 RZ, [R0+URZ], RZ ;  /* 0x000000ff00ff79a7 */ /* 0x0005e600081004ff */
[----:B------:R-:W-:Y:S04]  /*4c20*/  @UP1 UMOV UR29, UR4 ;  /* 0x00000004001d1c82 */ /* 0x000fe80008000000 */
[----:B------:R-:W-:Y:S04]  /*4c30*/  @UP1 UMOV UR14, UR6 ;  /* 0x00000006000e1c82 */ /* 0x000fe80008000000 */
[----:B------:R-:W-:Y:S01]  /*4c40*/  @UP1 UMOV UR13, UR5 ;  /* 0x00000005000d1c82 */ /* 0x000fe20008000000 */
[----:B------:R-:W-:Y:S05]  /*4c50*/  BRA.U !UP0, `(.L_x_90) ;  /* 0x0000000108a47547 */ /* 0x000fea000b800000 */
[----:B------:R-:W-:Y:S02]  /*4c60*/  UIMAD.WIDE.U32 UR18, UR13, UR47, URZ ;  /* 0x0000002f0d1272a5 */ /* 0x000fe4000f8e00ff */
[----:B------:R-:W-:Y:S02]  /*4c70*/  UIMAD.WIDE.U32 UR26, UR14, UR44, URZ ;  /* 0x0000002c0e1a72a5 */ /* 0x000fe4000f8e00ff */
[----:B------:R-:W-:Y:S02]  /*4c80*/  USEL UR4, UR30, UR41, !UP5 ;  /* 0x000000291e047287 */ /* 0x000fe4000e800000 */
[----:B------:R-:W-:Y:S02]  /*4c90*/  USEL UR7, UR31, UR43, !UP6 ;  /* 0x0000002b1f077287 */ /* 0x000fe4000f000000 */
[----:B-1----:R-:W-:Y:S02]  /*4ca0*/  UIMAD.WIDE.U32 UR8, UR4, UR22, URZ ;  /* 0x00000016040872a5 */ /* 0x002fe4000f8e00ff */
[----:B------:R-:W-:Y:S01]  /*4cb0*/  UIMAD.WIDE.U32 UR10, UR7, UR22, URZ ;  /* 0x00000016070a72a5 */ /* 0x000fe2000f8e00ff */
[----:B------:R-:W-:Y:S02]  /*4cc0*/  UMOV UR5, UR19 ;  /* 0x0000001300057c82 */ /* 0x000fe40008000000 */
[----:B------:R-:W-:Y:S03]  /*4cd0*/  USHF.R.U32.HI UR6, URZ, UR49, UR5 ;  /* 0x00000031ff067299 */ /* 0x000fe60008011605 */
[----:B------:R-:W-:Y:S01]  /*4ce0*/  UMOV UR5, UR27 ;  /* 0x0000001b00057c82 */ /* 0x000fe20008000000 */
[----:B------:R-:W-:Y:S02]  /*4cf0*/  USEL UR6, UR13, UR6, !UP5 ;  /* 0x000000060d067287 */ /* 0x000fe4000e800000 */
[----:B------:R-:W-:Y:S03]  /*4d00*/  USHF.R.U32.HI UR12, URZ, UR45, UR5 ;  /* 0x0000002dff0c7299 */ /* 0x000fe60008011605 */
[----:B------:R-:W-:Y:S02]  /*4d10*/  UMOV UR5, UR9 ;  /* 0x0000000900057c82 */ /* 0x000fe40008000000 */
[----:B------:R-:W-:Y:S03]  /*4d20*/  @UP4 USHF.R.U32.HI UR4, URZ, UR23, UR5 ;  /* 0x00000017ff044299 */ /* 0x000fe60008011605 */
[----:B------:R-:W-:Y:S01]  /*4d30*/  UMOV UR5, UR11 ;  /* 0x0000000b00057c82 */ /* 0x000fe20008000000 */
[----:B------:R-:W-:Y:S02]  /*4d40*/  UIMAD UR4, UR42, UR4, URZ ;  /* 0x000000042a0472a4 */ /* 0x000fe4000f8e02ff */
[----:B------:R-:W-:Y:S02]  /*4d50*/  @UP4 USHF.R.U32.HI UR7, URZ, UR23, UR5 ;  /* 0x00000017ff074299 */ /* 0x000fe40008011605 */
[----:B------:R-:W-:Y:S02]  /*4d60*/  UIMAD.WIDE.U32 UR10, UR6, UR22, URZ ;  /* 0x00000016060a72a5 */ /* 0x000fe4000f8e00ff */
[----:B------:R-:W-:Y:S02]  /*4d70*/  USEL UR5, UR14, UR12, !UP6 ;  /* 0x0000000c0e057287 */ /* 0x000fe4000f000000 */
[----:B------:R-:W-:Y:S02]  /*4d80*/  UIMAD UR8, UR42, UR7, URZ ;  /* 0x000000072a0872a4 */ /* 0x000fe4000f8e02ff */
[----:B------:R-:W-:Y:S03]  /*4d90*/  UISETP.GE.AND UP0, UPT, UR6, UR4, UPT ;  /* 0x000000040600728c */ /* 0x000fe6000bf06270 */
[----:B------:R-:W-:Y:S01]  /*4da0*/  UMOV UR4, UR11 ;  /* 0x0000000b00047c82 */ /* 0x000fe20008000000 */
[----:B------:R-:W-:Y:S02]  /*4db0*/  UISETP.GE.OR UP0, UPT, UR5, UR8, UP0 ;  /* 0x000000080500728c */ /* 0x000fe40008706670 */
[----:B------:R-:W-:Y:S02]  /*4dc0*/  USHF.R.U32.HI UR4, URZ, UR23, UR4 ;  /* 0x00000017ff047299 */ /* 0x000fe40008011604 */
[----:B------:R-:W-:Y:S02]  /*4dd0*/  UIMAD.WIDE.U32 UR8, UR5, UR22, URZ ;  /* 0x00000016050872a5 */ /* 0x000fe4000f8e00ff */
[----:B------:R-:W-:Y:S04]  /*4de0*/  USEL UR10, UR6, UR4, !UP4 ;  /* 0x00000004060a7287 */ /* 0x000fe8000e000000 */
[----:B------:R-:W-:Y:S01]  /*4df0*/  UIADD3 UR11, UPT, UPT, -UR10, URZ, URZ ;  /* 0x000000ff0a0b7290 */ /* 0x000fe2000fffe1ff */
[----:B------:R-:W-:Y:S02]  /*4e00*/  @!UP0 UMOV UR4, UR9 ;  /* 0x0000000900048c82 */ /* 0x000fe40008000000 */
[----:B------:R-:W-:Y:S02]  /*4e10*/  @!UP0 USHF.R.U32.HI UR4, URZ, UR23, UR4 ;  /* 0x00000017ff048299 */ /* 0x000fe40008011604 */
[----:B------:R-:W-:Y:S02]  /*4e20*/  UIMAD UR8, UR42, UR11, UR6 ;  /* 0x0000000b2a0872a4 */ /* 0x000fe4000f8e0206 */
[----:B------:R-:W-:Y:S04]  /*4e30*/  @!UP0 USEL UR4, UR5, UR4, !UP4 ;  /* 0x0000000405048287 */ /* 0x000fe8000e000000 */
[----:B------:R-:W-:Y:S02]  /*4e40*/  @!UP0 UIMAD UR8, UR7, UR8, UR4 ;  /* 0x00000008070882a4 */ /* 0x000fe4000f8e0204 */
[----:B------:R-:W-:Y:S02]  /*4e50*/  @!UP0 UIADD3 UR9, UPT, UPT, UR10, -UR4, URZ ;  /* 0x800000040a098290 */ /* 0x000fe4000fffe0ff */
[----:B------:R-:W-:Y:S02]  /*4e60*/  UIADD3 UR4, UPT, UPT, -UR5, URZ, URZ ;  /* 0x000000ff05047290 */ /* 0x000fe4000fffe1ff */
[----:B------:R-:W-:Y:S02]  /*4e70*/  UIADD3 UR7, UPT, UPT, -UR6, URZ, URZ ;  /* 0x000000ff06077290 */ /* 0x000fe4000fffe1ff */
[----:B------:R-:W-:Y:S02]  /*4e80*/  @!UP0 UIMAD UR6, UR9, UR42, UR5 ;  /* 0x0000002a090682a4 */ /* 0x000fe4000f8e0205 */
[----:B------:R-:W-:Y:S02]  /*4e90*/  UIMAD UR14, UR15, UR4, UR14 ;  /* 0x000000040f0e72a4 */ /* 0x000fe4000f8e020e */
[----:B------:R-:W-:Y:S01]  /*4ea0*/  UIMAD UR13, UR46, UR7, UR13 ;  /* 0x000000072e0d72a4 */ /* 0x000fe2000f8e020d */
[----:B------:R-:W-:Y:S02]  /*4eb0*/  @!UP0 UMOV UR5, UR8 ;  /* 0x0000000800058c82 */ /* 0x000fe40008000000 */
[----:B------:R-:W-:Y:S02]  /*4ec0*/  UIMAD UR14, UR5, UR15, UR14 ;  /* 0x0000000f050e72a4 */ /* 0x000fe4000f8e020e */
[----:B------:R-:W-:Y:S11]  /*4ed0*/  UIMAD UR13, UR6, UR46, UR13 ;  /* 0x0000002e060d72a4 */ /* 0x000ff6000f8e020d */
[----:B------:R-:W-:Y:S01]  /*4ee0*/  @!UPT UIADD3 URZ, UPT, UPT, URZ, URZ, URZ ;  /* 0x000000fffffff290 */ /* 0x000fe2000fffe0ff */
.L_x_90:
[----:B------:R-:W3:Y:S01]  /*4ef0*/  @!UP2 LDCU.128 UR8, c[0x0][0xb10] ;  /* 0x00016200ff08a7ac */ /* 0x000ee20008000c00 */
[C---:B------:R-:W-:Y:S02]  /*4f00*/  ISETP.NE.U32.AND P1, PT, R4.reuse, RZ, PT ;  /* 0x000000ff0400720c */ /* 0x040fe40003f25070 */
[----:B------:R-:W-:Y:S02]  /*4f10*/  ISETP.NE.U32.AND P0, PT, R4, RZ, PT ;  /* 0x000000ff0400720c */ /* 0x000fe40003f05070 */
[C---:B------:R-:W-:Y:S02]  /*4f20*/  ISETP.NE.AND.EX P1, PT, R5.reuse, RZ, PT, P1 ;  /* 0x000000ff0500720c */ /* 0x040fe40003f25310 */
[----:B------:R-:W-:Y:S01]  /*4f30*/  ISETP.NE.AND.EX P0, PT, R5, RZ, PT, P0 ;  /* 0x000000ff0500720c */ /* 0x000fe20003f05300 */
[----:B------:R-:W4:Y:S01]  /*4f40*/  @!UP2 LDCU UR5, c[0x0][0xb0c] ;  /* 0x00016180ff05a7ac */ /* 0x000f220008000800 */
[----:B------:R-:W-:Y:S01]  /*4f50*/  SHF.L.U32 R9, R15, 0x1f, RZ ;  /* 0x0000001f0f097819 */ /* 0x000fe200000006ff */
[----:B------:R-:W-:Y:S02]  /*4f60*/  USHF.L.U32 UR35, UR16, 0x6, URZ ;  /* 0x0000000610237899 */ /* 0x000fe400080006ff */
[----:B------:R-:W-:Y:S02]  /*4f70*/  USHF.L.U32 UR34, UR20, 0x7, URZ ;  /* 0x0000000714227899 */ /* 0x000fe400080006ff */
[----:B---3--:R-:W-:Y:S07]  /*4f80*/  UIMAD.WIDE.U32 UR6, UR14, UR8, URZ ;  /* 0x000000080e0672a5 */ /* 0x008fee000f8e00ff */
[----:B------:R-:W-:Y:S01]  /*4f90*/  @!UP2 UMOV UR4, UR7 ;  /* 0x000000070004ac82 */ /* 0x000fe20008000000 */
[----:B----4-:R-:W-:Y:S02]  /*4fa0*/  @!UP2 UISETP.NE.AND UP0, UPT, UR5, 0x1, UPT ;  /* 0x000000010500a88c */ /* 0x010fe4000bf05270 */
[----:B------:R-:W-:Y:S02]  /*4fb0*/  @!UP2 USHF.R.U32.HI UR4, URZ, UR9, UR4 ;  /* 0x00000009ff04a299 */ /* 0x000fe40008011604 */
[----:B------:R-:W-:Y:S02]  /*4fc0*/  UIMAD.WIDE.U32 UR6, UR13, UR11, URZ ;  /* 0x0000000b0d0672a5 */ /* 0x000fe4000f8e00ff */
[----:B------:R-:W-:Y:S02]  /*4fd0*/  @!UP2 USEL UR8, UR14, UR4, !UP0 ;  /* 0x000000040e08a287 */ /* 0x000fe4000c000000 */
[----:B------:R-:W-:Y:S03]  /*4fe0*/  @!UP2 UISETP.NE.AND UP0, UPT, UR10, 0x1, UPT ;  /* 0x000000010a00a88c */ /* 0x000fe6000bf05270 */
[----:B------:R-:W-:Y:S02]  /*4ff0*/  @!UP2 UMOV UR6, UR7 ;  /* 0x000000070006ac82 */ /* 0x000fe40008000000 */
[----:B------:R-:W3:Y:S02]  /*5000*/  @!UP2 LDCU UR4, c[0x0][0xb20] ;  /* 0x00016400ff04a7ac */ /* 0x000ee40008000800 */
[----:B---3--:R-:W-:Y:S04]  /*5010*/  @!UP2 USHF.R.U32.HI UR6, URZ, UR4, UR6 ;  /* 0x00000004ff06a299 */ /* 0x008fe80008011606 */
[----:B------:R-:W-:Y:S04]  /*5020*/  @!UP2 USEL UR6, UR13, UR6, !UP0 ;  /* 0x000000060d06a287 */ /* 0x000fe8000c000000 */
[----:B------:R-:W-:Y:S02]  /*5030*/  @!UP2 UIADD3 UR4, UPT, UPT, -UR8, UR6, URZ ;  /* 0x000000060804a290 */ /* 0x000fe4000fffe1ff */
[----:B------:R-:W-:Y:S02]  /*5040*/  @!UP2 UIADD3 UR6, UPT, UPT, UR8, -UR6, URZ ;  /* 0x800000060806a290 */ /* 0x000fe4000fffe0ff */
[----:B------:R-:W-:Y:S02]  /*5050*/  @!UP2 UIMAD UR14, UR4, UR5, UR14 ;  /* 0x00000005040ea2a4 */ /* 0x000fe4000f8e020e */
[----:B------:R-:W-:Y:S01]  /*5060*/  @!UP2 UIMAD UR13, UR6, UR10, UR13 ;  /* 0x0000000a060da2a4 */ /* 0x000fe2000f8e020d */
[----:B------:R-:W-:Y:S11]  /*5070*/  BRA.U UP3, `(.L_x_91) ;  /* 0x0000000103107547 */ /* 0x000ff6000b800000 */
[----:B------:R-:W-:Y:S04]  /*5080*/  MOV R6, UR48 ;  /* 0x0000003000067c02 */ /* 0x000fe80008000f00 */
[----:B------:R-:W-:Y:S04]  /*5090*/  SHF.L.U32 R6, R6, 0x1f, RZ ;  /* 0x0000001f06067819 */ /* 0x000fe800000006ff */
[----:B------:R-:W3:Y:S02]  /*50a0*/  SYNCS.PHASECHK.TRANS64.TRYWAIT P2, [UR21+0x158], R6 ;  /* 0x00015806ff0075a7 */ /* 0x000ee40008041115 */
[----:B---3--:R-:W-:Y:S05]  /*50b0*/  @!P2 BRA `(.L_x_92) ;  /* 0x00000048008ca947 */ /* 0x008fea0003800000 */
.L_x_91:
[----:B------:R-:W-:Y:S05]  /*50c0*/  @!P1 BRA `(.L_x_93) ;  /* 0x0000000000309947 */ /* 0x000fea0003800000 */
[----:B------:R-:W-:Y:S01]  /*50d0*/  ISETP.NE.U32.AND P1, PT, R2, RZ, PT ;  /* 0x000000ff0200720c */ /* 0x000fe20003f25070 */
[----:B------:R-:W3:Y:S01]  /*50e0*/  LDCU.64 UR4, c[0x0][0x358] ;  /* 0x00006b00ff0477ac */ /* 0x000ee20008000a00 */
[----:B------:R-:W-:Y:S02]  /*50f0*/  IMAD.MOV.U32 R45, RZ, RZ, 0x1 ;  /* 0x00000001ff2d7424 */ /* 0x000fe400078e00ff */
[----:B------:R-:W-:Y:S11]  /*5100*/  ISETP.NE.AND.EX P1, PT, R3, RZ, PT, P1 ;  /* 0x000000ff0300720c */ /* 0x000ff60003f25310 */
[----:B------:R-:W-:Y:S02]  /*5110*/  @!UPT UIADD3 URZ, UPT, UPT, URZ, URZ, URZ ;  /* 0x000000fffffff290 */ /* 0x000fe4000fffe0ff */
[----:B------:R-:W4:Y:S01]  /*5120*/  @P1 LDC.64 R10, c[0x0][0x888] ;  /* 0x00022200ff0a1b82 */ /* 0x000f220000000a00 */
[----:B--2---:R-:W-:Y:S04]  /*5130*/  @P1 IMAD R0, R4, UR36, RZ ;  /* 0x0000002404001c24 */ /* 0x004fe8000f8e02ff */
[----:B----4-:R-:W-:Y:S04]  /*5140*/  @P1 IMAD.WIDE R10, R0, 0x4, R10 ;  /* 0x00000004000a1825 */ /* 0x010fe800078e020a */
[----:B------:R-:W-:Y:S01]  /*5150*/  HFMA2 R0, -RZ, RZ, 0, 5.9604644775390625e-08 ;  /* 0x00000001ff007431 */ /* 0x000fe200000001ff */
[----:B---3-5:R3:W5:Y:S04]  /*5160*/  @P1 LDG.E R27, desc[UR4][R10.64] ;  /* 0x000000040a1b1981 */ /* 0x028768000c1e1900 */
[----:B------:R-:W-:Y:S01]  /*5170*/  @!P1 PRMT R45, R0, 0x7610, R45 ;  /* 0x00007610002d9816 */ /* 0x000fe2000000002d */
[----:B---3--:R-:W4:Y:S06]  /*5180*/  @!P1 LDC R27, c[0x0][0x880] ;  /* 0x00022000ff1b9b82 */ /* 0x008f2c0000000800 */
.L_x_93:
[----:B----45:R-:W-:Y:S01]  /*5190*/  @!P0 FSETP.EQ.AND P1, PT, R27, RZ, PT ;  /* 0x000000ff1b00820b */ /* 0x030fe20003f22000 */
[----:B------:R-:W-:Y:S01]  /*51a0*/  @!UPT UIADD3 URZ, UPT, UPT, URZ, URZ, URZ ;  /* 0x000000fffffff290 */ /* 0x000fe2000fffe0ff */
[----:B------:R-:W-:Y:S11]  /*51b0*/  @!P0 BRA `(.L_x_94) ;  /* 0x0000000000188947 */ /* 0x000ff60003800000 */
[----:B------:R-:W-:Y:S02]  /*51c0*/  LOP3.LUT P0, RZ, R45, 0xff, RZ, 0xc0, !PT ;  /* 0x000000ff2dff7812 */ /* 0x000fe4000780c0ff */
[----:B------:R-:W-:Y:S04]  /*51d0*/  ISETP.NE.U32.AND P1, PT, R2, RZ, PT ;  /* 0x000000ff0200720c */ /* 0x000fe80003f25070 */
[----:B------:R-:W-:Y:S04]  /*51e0*/  ISETP.NE.AND.EX P1, PT, R3, RZ, PT, P1 ;  /* 0x000000ff0300720c */ /* 0x000fe80003f25310 */
[----:B------:R-:W-:Y:S03]  /*51f0*/  PLOP3.LUT P1, PT, P1, PT, PT, 0x8, 0x80 ;  /* 0x000000000080781c */ /* 0x000fe60000f2e170 */
[----:B------:R-:W-:Y:S11]  /*5200*/  @P0 FSETP.EQ.AND P1, PT, R27, RZ, PT ;  /* 0x000000ff1b00020b */ /* 0x000ff60003f22000 */
[----:B------:R-:W-:Y:S02]  /*5210*/  @!UPT UIADD3 URZ, UPT, UPT, URZ, URZ, URZ ;  /* 0x000000fffffff290 */ /* 0x000fe4000fffe0ff */
.L_x_94:
[----:B------:R-:W3:Y:S01]  /*5220*/  SYNCS.PHASECHK.TRANS64.TRYWAIT P2, [UR21+0x130], R9 ;  /* 0x00013009ff0075a7 */ /* 0x000ee20008041115 */
[----:B------:R-:W-:Y:S04]  /*5230*/  ELECT P0, URZ, PT ;  /* 0x0000000000ff782f */ /* 0x000fe80003800000 */
[----:B------:R-:W-:Y:S11]  /*5240*/  PLOP3.LUT P1, PT, P1, P0, PT, 0xf2, 0x2f ;  /* 0x00000000002f781c */ /* 0x000ff60000f21e72 */
[----:B------:R-:W-:Y:S02]  /*5250*/  @!UPT UIADD3 URZ, UPT, UPT, URZ, URZ, URZ ;  /* 0x000000fffffff290 */ /* 0x000fe4000fffe0ff */
[----:B------:R-:W-:Y:S05]  /*5260*/  @!P1 IADD3 R8, P0, PT, R16, 0x580, RZ ;  /* 0x0000058010089810 */ /* 0x000fea0007f1e0ff */
[----:B--2---:R-:W-:Y:S01]  /*5270*/  @!P1 IMAD.X R6, RZ, RZ, R17, P0 ;  /* 0x000000ffff069224 */ /* 0x004fe200000e0611 */
[----:B---3--:R-:W-:Y:S07]  /*5280*/  @!P2 BRA `(.L_x_95) ;  /* 0x000000480030a947 */ /* 0x008fee0003800000 */
.L_x_208:
[----:B------:R-:W-:Y:S01]  /*5290*/  @!P1 R2UR UR5, R8 ;  /* 0x00000000080592ca */ /* 0x000fe200000e0000 */
[----:B------:R-:W-:Y:S01]  /*52a0*/  VOTEU.ALL UP0, P1 ;  /* 0x0000000000ff7886 */ /* 0x000fe20000800000 */
[----:B------:R-:W-:Y:S01]  /*52b0*/  @!P1 R2UR UR4, R6 ;  /* 0x00000000060492ca */ /* 0x000fe200000e0000 */
[----:B--2---:R-:W-:Y:S01]  /*52c0*/  @!P1 IMAD.MOV.U32 R0, RZ, RZ, 0x1000 ;  /* 0x00001000ff009424 */ /* 0x004fe200078e00ff */
[----:B------:R-:W-:Y:S01]  /*52d0*/  UMOV UR6, 0x0 ;  /* 0x0000000000067882 */ /* 0x000fe20000000000 */
[----:B------:R-:W-:Y:S01]  /*52e0*/  UMOV UR7, 0x10000000 ;  /* 0x1000000000077882 */ /* 0x000fe20000000000 */
[----:B------:R-:W-:Y:S01]  /*52f0*/  @!UP0 UIADD3 UR32, UPT, UPT, UR21, 0x400, URZ ;  /* 0x0000040015208890 */ /* 0x000fe2000fffe0ff */
[----:B------:R-:W-:Y:S01]  /*5300*/  @!P1 IADD3 R8, P0, PT, R16, 0x580, RZ ;  /* 0x0000058010089810 */ /* 0x000fe20007f1e0ff */
[----:B------:R-:W-:Y:S04]  /*5310*/  VOTEU.ALL UP0, P1 ;  /* 0x0000000000ff7886 */ /* 0x000fe80000800000 */
[----:B------:R-:W-:Y:S02]  /*5320*/  @!P1 IMAD.X R6, RZ, RZ, R17, P0 ;  /* 0x000000ffff069224 */ /* 0x000fe400000e0611 */
[----:B------:R-:W-:Y:S02]  /*5330*/  IMAD.U32 R10, RZ, RZ, UR5 ;  /* 0x00000005ff0a7e24 */ /* 0x000fe4000f8e00ff */
[----:B------:R-:W-:Y:S03]  /*5340*/  IMAD.U32 R11, RZ, RZ, UR4 ;  /* 0x00000004ff0b7e24 */ /* 0x000fe6000f8e00ff */
[----:B------:R-:W-:Y:S02]  /*5350*/  @!P1 R2UR UR4, R10 ;  /* 0x000000000a0492ca */ /* 0x000fe400000e0000 */
[----:B------:R-:W-:Y:S11]  /*5360*/  @!P1 R2UR UR5, R11 ;  /* 0x000000000b0592ca */ /* 0x000ff600000e0000 */
[----:B------:R-:W-:Y:S02]  /*5370*/  @!UPT UIADD3 URZ, UPT, UPT, URZ, URZ, URZ ;  /* 0x000000fffffff290 */ /* 0x000fe4000fffe0ff */
[----:B------:R2:W-:Y:S01]  /*5380*/  @!UP0 UTMALDG.3D [UR32], [UR4], desc[UR6] ;  /* 0x00000620040085b4 */ /* 0x0005e20008011000 */
[----:B------:R2:W-:Y:S01]  /*5390*/  @!P1 SYNCS.ARRIVE.TRANS64.RED.A0TR RZ, [UR21+0x110], R0 ;  /* 0x00011000ffff99a7 */ /* 0x0005e20008300415 */
[----:B------:R-:W-:Y:S01]  /*53a0*/  SYNCS.ARRIVE.TRANS64.RED.A1T0 RZ, [UR40], RZ ;  /* 0x000000ffffff79a7 */ /* 0x000fe20008100428 */
[----:B------:R-:W3:Y:S02]  /*53b0*/  SYNCS.PHASECHK.TRANS64.TRYWAIT P2, [UR21+0x138], R9 ;  /* 0x00013809ff0075a7 */ /* 0x000ee40008041115 */
[----:B--23--:R-:W-:Y:S05]  /*53c0*/  @!P2 BRA `(.L_x_96) ;  /* 0x0000004400f8a947 */ /* 0x00cfea0003800000 */
.L_x_210:
        /* <DEDUP_REMOVED lines=8> */
[----:B------:R-:W-:Y:S01]  /*5450*/  @!UP0 UIADD3 UR24, UPT, UPT, UR21, 0x1400, URZ ;  /* 0x0000140015188890 */ /* 0x000fe2000fffe0ff */
[----:B------:R-:W-:Y:S01]  /*5460*/  VOTEU.ALL UP0, P1 ;  /* 0x0000000000ff7886 */ /* 0x000fe20000800000 */
[----:B------:R-:W-:Y:S01]  /*5470*/  UMOV UR27, UR35 ;  /* 0x00000023001b7c82 */ /* 0x000fe20008000000 */
[----:B------:R-:W-:Y:S02]  /*5480*/  UMOV UR28, UR36 ;  /* 0x00000024001c7c82 */ /* 0x000fe40008000000 */
[----:B------:R-:W-:Y:S02]  /*5490*/  IMAD.U32 R10, RZ, RZ, UR5 ;  /* 0x00000005ff0a7e24 */ /* 0x000fe4000f8e00ff */
[----:B------:R-:W-:Y:S02]  /*54a0*/  IMAD.U32 R11, RZ, RZ, UR4 ;  /* 0x00000004ff0b7e24 */ /* 0x000fe4000f8e00ff */
[----:B------:R-:W-:Y:S01]  /*54b0*/  @!P1 IMAD.X R6, RZ, RZ, R17, P0 ;  /* 0x000000ffff069224 */ /* 0x000fe200000e0611 */
        /* <DEDUP_REMOVED lines=8> */
.L_x_212:
[----:B------:R-:W-:Y:S01]  /*5540*/  @!P1 R2UR UR5, R8 ;  /* 0x00000000080592ca */ /* 0x000fe200000e0000 */
[----:B------:R-:W-:Y:S01]  /*5550*/  VOTEU.ALL UP0, P1 ;  /* 0x0000000000ff7886 */ /* 0x000fe20000800000 */
[----:B------:R-:W-:Y:S01]  /*5560*/  @!P1 R2UR UR4, R6 ;  /* 0x00000000060492ca */ /* 0x000fe200000e0000 */
[----:B--2---:R-:W-:Y:S01]  /*5570*/  @!P1 IMAD.MOV.U32 R0, RZ, RZ, 0x1000 ;  /* 0x00001000ff009424 */ /* 0x004fe200078e00ff */
[----:B------:R-:W-:Y:S01]  /*5580*/  UMOV UR6, 0x0 ;  /* 0x0000000000067882 */ /* 0x000fe20000000000 */
[----:B------:R-:W-:Y:S01]  /*5590*/  UMOV UR7, 0x10000000 ;  /* 0x1000000000077882 */ /* 0x000fe20000000000 */
[----:B------:R-:W-:Y:S01]  /*55a0*/  @!UP0 UIADD3 UR18, UPT, UPT, UR34, 0x40, URZ ;  /* 0x0000004022128890 */ /* 0x000fe2000fffe0ff */
[----:B------:R-:W-:Y:S01]  /*55b0*/  VIADD R14, R14, 0x1 ;  /* 0x000000010e0e7836 */ /* 0x000fe20000000000 */
[----:B------:R-:W-:Y:S01]  /*55c0*/  @!UP0 UIADD3 UR16, UPT, UPT, UR21, 0x2400, URZ ;  /* 0x0000240015108890 */ /* 0x000fe2000fffe0ff */
[----:B------:R-:W-:Y:S01]  /*55d0*/  VOTEU.ALL UP0, P1 ;  /* 0x0000000000ff7886 */ /* 0x000fe20000800000 */
[----:B------:R-:W-:Y:S01]  /*55e0*/  UMOV UR19, UR35 ;  /* 0x0000002300137c82 */ /* 0x000fe20008000000 */
[----:B------:R-:W-:Y:S02]  /*55f0*/  UMOV UR20, UR36 ;  /* 0x0000002400147c82 */ /* 0x000fe40008000000 */
        /* <DEDUP_REMOVED lines=10> */
.L_x_214:
[----:B------:R-:W-:Y:S01]  /*56a0*/  @!P1 IADD3 R6, P0, PT, R16, 0x580, RZ ;  /* 0x0000058010069810 */ /* 0x000fe20007f1e0ff */
[----:B------:R-:W-:Y:S01]  /*56b0*/  VOTEU.ALL UP0, P1 ;  /* 0x0000000000ff7886 */ /* 0x000fe20000800000 */
[----:B------:R-:W-:Y:S01]  /*56c0*/  UMOV UR6, 0x0 ;  /* 0x0000000000067882 */ /* 0x000fe20000000000 */
[----:B------:R-:W-:Y:S01]  /*56d0*/  UMOV UR7, 0x10000000 ;  /* 0x1000000000077882 */ /* 0x000fe20000000000 */
[----:B------:R-:W-:Y:S01]  /*56e0*/  @!P1 R2UR UR5, R6 ;  /* 0x00000000060592ca */ /* 0x000fe200000e0000 */
[----:B--2---:R-:W-:Y:S01]  /*56f0*/  @!P1 IMAD.X R0, RZ, RZ, R17, P0 ;  /* 0x000000ffff009224 */ /* 0x004fe200000e0611 */
[----:B------:R-:W-:Y:S01]  /*5700*/  @!UP0 UIADD3 UR10, UPT, UPT, UR34, 0x60, URZ ;  /* 0x00000060220a8890 */ /* 0x000fe2000fffe0ff */
[----:B------:R-:W-:Y:S01]  /*5710*/  R2UR UR18, R47 ;  /* 0x000000002f1272ca */ /* 0x000fe200000e0000 */
[----:B------:R-:W-:Y:S01]  /*5720*/  @!UP0 UIADD3 UR8, UPT, UPT, UR21, 0x3400, URZ ;  /* 0x0000340015088890 */ /* 0x000fe2000fffe0ff */
[----:B------:R-:W-:Y:S01]  /*5730*/  R2UR UR16, R48 ;  /* 0x00000000301072ca */ /* 0x000fe200000e0000 */
[----:B------:R-:W-:Y:S01]  /*5740*/  @!UP0 UIADD3 UR9, UPT, UPT, UR21, 0x128, URZ ;  /* 0x0000012815098890 */ /* 0x000fe2000fffe0ff */
[----:B------:R-:W-:Y:S01]  /*5750*/  @!P1 R2UR UR4, R0 ;  /* 0x00000000000492ca */ /* 0x000fe200000e0000 */
[----:B------:R-:W-:Y:S01]  /*5760*/  VOTEU.ALL UP0, P1 ;  /* 0x0000000000ff7886 */ /* 0x000fe20000800000 */
[----:B------:R-:W-:Y:S01]  /*5770*/  UMOV UR11, UR35 ;  /* 0x00000023000b7c82 */ /* 0x000fe20008000000 */
[----:B------:R-:W-:Y:S01]  /*5780*/  UMOV UR12, UR36 ;  /* 0x00000024000c7c82 */ /* 0x000fe20008000000 */
[C---:B------:R-:W-:Y:S01]  /*5790*/  ISETP.NE.AND P0, PT, R14.reuse, 0x2, PT ;  /* 0x000000020e00780c */ /* 0x040fe20003f05270 */
[----:B------:R-:W-:Y:S01]  /*57a0*/  UPLOP3.LUT UP3, UPT, UPT, UPT, UPT, 0x80, 0x8 ;  /* 0x000000000008789c */ /* 0x000fe20003f6f070 */
[----:B------:R-:W-:Y:S01]  /*57b0*/  IMAD.U32 R8, RZ, RZ, UR5 ;  /* 0x00000005ff087e24 */ /* 0x000fe2000f8e00ff */
[----:B------:R-:W-:Y:S01]  /*57c0*/  LOP3.LUT R15, R15, 0x1, RZ, 0x3c, !PT ;  /* 0x000000010f0f7812 */ /* 0x000fe200078e3cff */
[----:B------:R-:W-:Y:S01]  /*57d0*/  UMOV UR36, UR29 ;  /* 0x0000001d00247c82 */ /* 0x000fe20008000000 */
[----:B------:R-:W-:Y:S01]  /*57e0*/  SEL R0, RZ, 0x1, P0 ;  /* 0x00000001ff007807 */ /* 0x000fe20000000000 */
[----:B------:R-:W-:Y:S01]  /*57f0*/  UIADD3 UR20, UPT, UPT, UR13, UR18, URZ ;  /* 0x000000120d147290 */ /* 0x000fe2000fffe0ff */
[----:B------:R-:W-:Y:S01]  /*5800*/  SEL R14, R14, RZ, P0 ;  /* 0x000000ff0e0e7207 */ /* 0x000fe20000000000 */
[----:B------:R-:W-:Y:S01]  /*5810*/  UIADD3 UR16, UPT, UPT, UR14, UR16, URZ ;  /* 0x000000100e107290 */ /* 0x000fe2000fffe0ff */
[----:B------:R-:W-:Y:S01]  /*5820*/  IMAD.U32 R9, RZ, RZ, UR4 ;  /* 0x00000004ff097e24 */ /* 0x000fe2000f8e00ff */
[----:B------:R-:W-:Y:S02]  /*5830*/  @!P1 R2UR UR4, R8 ;  /* 0x00000000080492ca */ /* 0x000fe400000e0000 */
[----:B------:R-:W-:Y:S02]  /*5840*/  LOP3.LUT R13, R13, R0, RZ, 0x3c, !PT ;  /* 0x000000000d0d7212 */ /* 0x000fe400078e3cff */
[----:B------:R-:W-:Y:S11]  /*5850*/  @!P1 R2UR UR5, R9 ;  /* 0x00000000090592ca */ /* 0x000ff600000e0000 */
[----:B------:R-:W-:Y:S02]  /*5860*/  @!UPT UIADD3 URZ, UPT, UPT, URZ, URZ, URZ ;  /* 0x000000fffffff290 */ /* 0x000fe4000fffe0ff */
[----:B------:R2:W-:Y:S01]  /*5870*/  @!UP0 UTMALDG.3D [UR8], [UR4], desc[UR6] ;  /* 0x00000608040085b4 */ /* 0x0005e20008011000 */
[----:B------:R2:W-:Y:S01]  /*5880*/  @!P1 SYNCS.ARRIVE.TRANS64.RED.A0TR RZ, [UR21+0x128], R7 ;  /* 0x00012807ffff99a7 */ /* 0x0005e20008300415 */
[----:B------:R-:W-:Y:S01]  /*5890*/  SYNCS.ARRIVE.TRANS64.RED.A1T0 RZ, [UR37], RZ ;  /* 0x000000ffffff79a7 */ /* 0x000fe20008100425 */
[----:B------:R-:W-:Y:S05]  /*58a0*/  BRA.U UP1, `(.L_x_99) ;  /* 0xfffffff101707547 */ /* 0x000fea000b83ffff */
[----:B------:R-:W-:-:S04]  /*58b0*/  SHF.L.U32 R2, R15, 0x1f, RZ ;  /* 0x0000001f0f027819 */ /* 0x000fc800000006ff */
[----:B------:R-:W3:Y:S02]  /*58c0*/  SYNCS.PHASECHK.TRANS64.TRYWAIT P0, [UR21+0x130], R2 ;  /* 0x00013002ff0075a7 */ /* 0x000ee40008001115 */
[----:B---3--:R-:W-:Y:S05]  /*58d0*/  @!P0 BRA `(.L_x_100) ;  /* 0x0000004000fc8947 */ /* 0x008fea0003800000 */
.L_x_216:
[----:B------:R-:W4:Y:S02]  /*58e0*/  SYNCS.PHASECHK.TRANS64.TRYWAIT P0, [UR21+0x138], R2 ;  /* 0x00013802ff0075a7 */ /* 0x000f240008001115 */
[----:B----4-:R-:W-:Y:S05]  /*58f0*/  @!P0 BRA `(.L_x_101) ;  /* 0x00000044000c8947 */ /* 0x010fea0003800000 */
.L_x_218:
[----:B------:R-:W4:Y:S02]  /*5900*/  SYNCS.PHASECHK.TRANS64.TRYWAIT P0, [UR21+0x140], R2 ;  /* 0x00014002ff0075a7 */ /* 0x000f240008001115 */
[----:B----4-:R-:W-:Y:S05]  /*5910*/  @!P0 BRA `(.L_x_102) ;  /* 0x00000044001c8947 */ /* 0x010fea0003800000 */
.L_x_220:
[----:B---3--:R-:W-:-:S07]  /*5920*/  MOV R0, UR21 ;  /* 0x0000001500007c02 */ /* 0x008fce0008000f00 */
.L_x_103:
[----:B---3--:R-:W-:-:S04]  /*5930*/  SHF.L.U32 R2, R15, 0x1f, RZ ;  /* 0x0000001f0f027819 */ /* 0x008fc800000006ff */
[----:B------:R3:W4:Y:S03]  /*5940*/  SYNCS.PHASECHK.TRANS64.TRYWAIT P0, [R0+URZ+0x148], R2 ;  /* 0x00014802000075a7 */ /* 0x00072600080011ff */
[----:B----4-:R-:W-:Y:S05]  /*5950*/  @!P0 NANOSLEEP.SYNCS 0x989680 ;  /* 0x009896800000895d */ /* 0x010fea0003900000 */
[----:B------:R-:W4:Y:S02]  /*5960*/  @!P0 SYNCS.PHASECHK.TRANS64 P0, [R0+URZ+0x148], R2 ;  /* 0x00014802000085a7 */ /* 0x000f2400080010ff */
[----:B-12-4-:R-:W-:Y:S05]  /*5970*/  @P0 EXIT ;  /* 0x000000000000094d */ /* 0x016fea0003800000 */
[----:B------:R-:W-:Y:S05]  /*5980*/  BRA `(.L_x_103) ;  /* 0xfffffffc00e87947 */ /* 0x000fea000383ffff */
.L_x_88:
[----:B------:R-:W-:-:S06]  /*5990*/  UISETP.GE.AND UP0, UPT, UR17, 0x4, UPT ;  /* 0x000000041100788c */ /* 0x000fcc000bf06270 */
[----:B------:R-:W-:-:S13]  /*59a0*/  PLOP3.LUT P0, PT, PT, PT, UP0, 0x80, 0x8 ;  /* 0x000000000008781c */ /* 0x000fda0003f0f008 */
[----:B------:R-:W-:Y:S05]  /*59b0*/  @!P0 EXIT ;  /* 0x000000000000894d */ /* 0x000fea0003800000 */
[----:B------:R-:W1:Y:S08]  /*59c0*/  S2UR UR4, SR_CgaCtaId ;  /* 0x00000000000479c3 */ /* 0x000e700000008800 */
[----:B------:R-:W-:Y:S01]  /*59d0*/  BAR.SYNC.DEFER_BLOCKING 0x6, 0xa0 ;  /* 0x0182800000007b1d */ /* 0x000fe20000010000 */
[C---:B------:R-:W-:Y:S01]  /*59e0*/  IMAD.SHL.U32 R3, R57.reuse, 0x20, RZ ;  /* 0x0000002039037824 */ /* 0x040fe200078e00ff */
[C---:B------:R-:W-:Y:S01]  /*59f0*/  LOP3.LUT P0, RZ, R57.reuse, 0x4, RZ, 0xc0, !PT ;  /* 0x0000000439ff7812 */ /* 0x040fe2000780c0ff */
[C---:B------:R-:W-:Y:S01]  /*5a00*/  IMAD.SHL.U32 R2, R57.reuse, 0x10, RZ ;  /* 0x0000001039027824 */ /* 0x040fe200078e00ff */
[----:B------:R-:W-:Y:S01]  /*5a10*/  CS2R R52, SRZ ;  /* 0x0000000000347805 */ /* 0x000fe2000001ff00 */
[----:B------:R-:W-:Y:S01]  /*5a20*/  IMAD.SHL.U32 R44, R57, 0x4, RZ ;  /* 0x00000004392c7824 */ /* 0x000fe200078e00ff */
[----:B------:R-:W-:-:S02]  /*5a30*/  UMOV UR44, 0x400 ;  /* 0x00000400002c7882 */ /* 0x000fc40000000000 */
[----:B------:R-:W2:Y:S01]  /*5a40*/  LDC.64 R42, c[0x0][0x8b0] ;  /* 0x00022c00ff2a7b82 */ /* 0x000ea20000000a00 */
[----:B------:R-:W-:Y:S01]  /*5a50*/  LOP3.LUT R4, R3, 0xc0, RZ, 0xc0, !PT ;  /* 0x000000c003047812 */ /* 0x000fe200078ec0ff */
[----:B------:R-:W-:Y:S01]  /*5a60*/  IMAD.U32 R23, R57, 0x10000, RZ ;  /* 0x0001000039177824 */ /* 0x000fe200078e00ff */
[----:B------:R-:W-:Y:S01]  /*5a70*/  LOP3.LUT R2, R2, 0x600, RZ, 0xc0, !PT ;  /* 0x0000060002027812 */ /* 0x000fe200078ec0ff */
[----:B------:R-:W-:Y:S01]  /*5a80*/  IMAD.MOV.U32 R56, RZ, RZ, 0x20 ;  /* 0x00000020ff387424 */ /* 0x000fe200078e00ff */
[----:B------:R-:W-:Y:S01]  /*5a90*/  LOP3.LUT R44, R4, 0x18, R44, 0xf8, !PT ;  /* 0x00000018042c7812 */ /* 0x000fe200078ef82c */
[----:B------:R-:W-:Y:S01]  /*5aa0*/  IMAD.MOV.U32 R55, RZ, RZ, 0x1 ;  /* 0x00000001ff377424 */ /* 0x000fe200078e00ff */
[----:B------:R-:W-:Y:S01]  /*5ab0*/  SHF.R.U32.HI R4, RZ, 0x1, R57 ;  /* 0x00000001ff047819 */ /* 0x000fe20000011639 */
[----:B------:R-:W3:Y:S01]  /*5ac0*/  LDC.64 R40, c[0x0][0x8a8] ;  /* 0x00022a00ff287b82 */ /* 0x000ee20000000a00 */
[--C-:B------:R-:W-:Y:S01]  /*5ad0*/  LOP3.LUT R2, R2, 0x20, R3.reuse, 0xf8, !PT ;  /* 0x0000002002027812 */ /* 0x100fe200078ef803 */
[----:B------:R-:W-:Y:S01]  /*5ae0*/  IMAD.MOV.U32 R22, RZ, RZ, RZ ;  /* 0x000000ffff167224 */ /* 0x000fe200078e00ff */
[----:B------:R-:W-:Y:S01]  /*5af0*/  LOP3.LUT R23, R23, 0x600000, RZ, 0xc0, !PT ;  /* 0x0060000017177812 */ /* 0x000fe200078ec0ff */
[----:B------:R-:W-:Y:S01]  /*5b00*/  IMAD.MOV.U32 R54, RZ, RZ, RZ ;  /* 0x000000ffff367224 */ /* 0x000fe200078e00ff */
[----:B------:R-:W-:Y:S01]  /*5b10*/  LOP3.LUT R44, R44, 0x8, R4, 0x78, !PT ;  /* 0x000000082c2c7812 */ /* 0x000fe200078e7804 */
[----:B------:R-:W4:Y:S01]  /*5b20*/  LDCU UR59, c[0x0][0x370] ;  /* 0x00006e00ff3b77ac */ /* 0x000f220008000800 */
[----:B------:R-:W-:-:S02]  /*5b30*/  LOP3.LUT R2, R2, 0x100, R3, 0xf8, !PT ;  /* 0x0000010002027812 */ /* 0x000fc400078ef803 */
[----:B------:R-:W-:Y:S01]  /*5b40*/  LOP3.LUT R57, R57, 0x60, RZ, 0xc0, !PT ;  /* 0x0000006039397812 */ /* 0x000fe200078ec0ff */
[----:B-1----:R-:W-:Y:S01]  /*5b50*/  ULEA UR44, UR4, UR44, 0x18 ;  /* 0x0000002c042c7291 */ /* 0x002fe2000f8ec0ff */
[----:B------:R-:W-:Y:S01]  /*5b60*/  LOP3.LUT R44, R2, R44, RZ, 0xfc, !PT ;  /* 0x0000002c022c7212 */ /* 0x000fe200078efcff */
[----:B------:R-:W1:Y:S01]  /*5b70*/  LDCU UR43, c[0x0][0xb0c] ;  /* 0x00016180ff2b77ac */ /* 0x000e620008000800 */
[----:B------:R-:W-:Y:S01]  /*5b80*/  SEL R56, R56, 0xffffffe0, !P0 ;  /* 0xffffffe038387807 */ /* 0x000fe20004000000 */
[----:B------:R-:W-:Y:S01]  /*5b90*/  UIADD3 UR4, UPT, UPT, UR44, 0x400, URZ ;  /* 0x000004002c047890 */ /* 0x000fe2000fffe0ff */
[----:B------:R-:W1:Y:S04]  /*5ba0*/  LDCU UR39, c[0x0][0xb30] ;  /* 0x00016600ff2777ac */ /* 0x000e680008000800 */
[----:B------:R-:W4:Y:S01]  /*5bb0*/  LDS R0, [UR44+0x210] ;  /* 0x0002102cff007984 */ /* 0x000f220008000800 */
[----:B------:R-:W-:Y:S01]  /*5bc0*/  IMAD.U32 R50, RZ, RZ, UR4 ;  /* 0x00000004ff327e24 */ /* 0x000fe2000f8e00ff */
[----:B------:R-:W1:Y:S01]  /*5bd0*/  LDCU.64 UR56, c[0x0][0x888] ;  /* 0x00011100ff3877ac */ /* 0x000e620008000a00 */
[----:B------:R-:W1:Y:S01]  /*5be0*/  LDCU.64 UR40, c[0x0][0xb28] ;  /* 0x00016500ff2877ac */ /* 0x000e620008000a00 */
[----:B------:R-:W1:Y:S01]  /*5bf0*/  LDCU.64 UR62, c[0x0][0x890] ;  /* 0x00011200ff3e77ac */ /* 0x000e620008000a00 */
[----:B------:R-:W1:Y:S01]  /*5c00*/  LDCU.128 UR52, c[0x0][0xb10] ;  /* 0x00016200ff3477ac */ /* 0x000e620008000c00 */
[----:B------:R-:W1:Y:S01]  /*5c10*/  LDCU UR58, c[0x0][0x374] ;  /* 0x00006e80ff3a77ac */ /* 0x000e620008000800 */
[----:B------:R-:W-:Y:S01]  /*5c20*/  UMOV UR47, URZ ;  /* 0x000000ff002f7c82 */ /* 0x000fe20008000000 */
[----:B------:R-:W-:Y:S01]  /*5c30*/  UMOV UR46, URZ ;  /* 0x000000ff002e7c82 */ /* 0x000fe20008000000 */
[----:B-1234-:R-:W-:-:S07]  /*5c40*/  IMAD.IADD R23, R0, 0x1, R23 ;  /* 0x0000000100177824 */ /* 0x01efce00078e0217 */
.L_x_147:
[C---:B------:R-:W-:Y:S02]  /*5c50*/  LEA R3, R52.reuse, UR44, 0x3 ;  /* 0x0000002c34037c11 */ /* 0x040fe4000f8e18ff */
[----:B------:R-:W-:Y:S02]  /*5c60*/  SHF.L.U32 R0, R53, 0x1f, RZ ;  /* 0x0000001f35007819 */ /* 0x000fe400000006ff */
[----:B-1----:R-:W-:Y:S02]  /*5c70*/  LEA R4, R52, UR44, 0x4 ;  /* 0x0000002c34047c11 */ /* 0x002fe4000f8e20ff */
[----:B------:R-:W1:Y:S02]  /*5c80*/  SYNCS.PHASECHK.TRANS64.TRYWAIT P0, [R3+URZ+0x160], R0 ;  /* 0x00016000030075a7 */ /* 0x000e6400080011ff */
[----:B-12---:R-:W-:Y:S05]  /*5c90*/  @!P0 BRA `(.L_x_104) ;  /* 0x0000004000548947 */ /* 0x006fea0003800000 */
.L_x_221:
        /* <DEDUP_REMOVED lines=8> */
[----:B--2---:R-:W-:Y:S11]  /*5d20*/  LOP3.LUT P0, RZ, R6, 0x1, RZ, 0xc0, !PT ;  /* 0x0000000106ff7812 */ /* 0x004ff6000780c0ff */
[----:B------:R-:W-:Y:S02]  /*5d30*/  @!UPT UIADD3 URZ, UPT, UPT, URZ, URZ, URZ ;  /* 0x000000fffffff290 */ /* 0x000fe4000fffe0ff */
[----:B---3--:R-:W-:Y:S01]  /*5d40*/  VOTEU.ANY UP1, P0 ;  /* 0x0000000000ff7886 */ /* 0x008fe20000020100 */
[----:B------:R-:W-:Y:S01]  /*5d50*/  PLOP3.LUT P0, PT, PT, PT, UP1, 0x80, 0x8 ;  /* 0x000000000008781c */ /* 0x000fe20003f0f018 */
[----:B------:R-:W-:Y:S11]  /*5d60*/  UP2UR UR61, UPR, URZ, 0x2 ;  /* 0x00000002ff3d7883 */ /* 0x000ff60008000000 */
[----:B------:R-:W-:Y:S01]  /*5d70*/  @!UPT UIADD3 URZ, UPT, UPT, URZ, URZ, URZ ;  /* 0x000000fffffff290 */ /* 0x000fe2000fffe0ff */
[----:B-1----:R-:W-:Y:S02]  /*5d80*/  @P0 SHF.R.U32.HI R0, RZ, 0x10, R5 ;  /* 0x00000010ff000819 */ /* 0x002fe40000011605 */
        /* <DEDUP_REMOVED lines=12> */
[----:B------:R-:W2:Y:S01]  /*5e50*/  LDCU UR12, c[0x0][0xb20] ;  /* 0x00016400ff0c77ac */ /* 0x000ea20008000800 */
[----:B------:R-:W-:Y:S02]  /*5e60*/  UIMAD.WIDE.U32 UR4, UR58, UR55, URZ ;  /* 0x000000373a0472a5 */ /* 0x000fe4000f8e00ff */
[----:B------:R-:W-:Y:S02]  /*5e70*/  UIMAD.WIDE.U32 UR6, UR59, UR52, URZ ;  /* 0x000000343b0672a5 */ /* 0x000fe4000f8e00ff */
[----:B------:R-:W-:Y:S02]  /*5e80*/  UISETP.NE.AND UP0, UPT, UR54, 0x1, UPT ;  /* 0x000000013600788c */ /* 0x000fe4000bf05270 */
[----:B------:R-:W-:Y:S02]  /*5e90*/  UIMAD.WIDE.U32 UR8, UR37, UR55, URZ ;  /* 0x00000037250872a5 */ /* 0x000fe4000f8e00ff */
[----:B------:R-:W-:Y:S02]  /*5ea0*/  UIMAD.WIDE.U32 UR10, UR38, UR52, URZ ;  /* 0x00000034260a72a5 */ /* 0x000fe4000f8e00ff */
[----:B------:R-:W-:Y:S02]  /*5eb0*/  UISETP.NE.AND UP1, UPT, UR43, 0x1, UPT ;  /* 0x000000012b00788c */ /* 0x000fe4000bf25270 */
[----:B------:R-:W-:Y:S01]  /*5ec0*/  UISETP.NE.AND UP2, UPT, UR42, 0x1, UPT ;  /* 0x000000012a00788c */ /* 0x000fe2000bf45270 */
[----:B------:R-:W-:Y:S02]  /*5ed0*/  UMOV UR4, UR5 ;  /* 0x0000000500047c82 */ /* 0x000fe40008000000 */
[----:B--2---:R-:W-:Y:S03]  /*5ee0*/  USHF.R.U32.HI UR5, URZ, UR12, UR4 ;  /* 0x0000000cff057299 */ /* 0x004fe60008011604 */
[----:B------:R-:W-:Y:S02]  /*5ef0*/  UMOV UR4, UR7 ;  /* 0x0000000700047c82 */ /* 0x000fe40008000000 */
[----:B------:R-:W-:Y:S02]  /*5f00*/  USHF.R.U32.HI UR7, URZ, UR53, UR4 ;  /* 0x00000035ff077299 */ /* 0x000fe40008011604 */
[----:B------:R-:W-:Y:S02]  /*5f10*/  USEL UR4, UR58, UR5, !UP0 ;  /* 0x000000053a047287 */ /* 0x000fe4000c000000 */
[----:B------:R-:W-:Y:S01]  /*5f20*/  USEL UR7, UR59, UR7, !UP1 ;  /* 0x000000073b077287 */ /* 0x000fe2000c800000 */
[----:B------:R-:W-:Y:S01]  /*5f30*/  UMOV UR5, UR9 ;  /* 0x0000000900057c82 */ /* 0x000fe20008000000 */
[----:B------:R-:W-:Y:S02]  /*5f40*/  UIMAD.WIDE.U32 UR8, UR4, UR40, URZ ;  /* 0x00000028040872a5 */ /* 0x000fe4000f8e00ff */
[----:B------:R-:W-:Y:S03]  /*5f50*/  USHF.R.U32.HI UR6, URZ, UR12, UR5 ;  /* 0x0000000cff067299 */ /* 0x000fe60008011605 */
[----:B------:R-:W-:Y:S01]  /*5f60*/  UMOV UR5, UR11 ;  /* 0x0000000b00057c82 */ /* 0x000fe20008000000 */
[----:B------:R-:W-:Y:S02]  /*5f70*/  UIMAD.WIDE.U32 UR10, UR7, UR40, URZ ;  /* 0x00000028070a72a5 */ /* 0x000fe4000f8e00ff */
[----:B------:R-:W-:Y:S02]  /*5f80*/  USHF.R.U32.HI UR12, URZ, UR53, UR5 ;  /* 0x00000035ff0c7299 */ /* 0x000fe40008011605 */
[----:B------:R-:W-:Y:S01]  /*5f90*/  USEL UR6, UR37, UR6, !UP0 ;  /* 0x0000000625067287 */ /* 0x000fe2000c000000 */
[----:B------:R-:W-:Y:S02]  /*5fa0*/  UMOV UR5, UR9 ;  /* 0x0000000900057c82 */ /* 0x000fe40008000000 */
[----:B------:R-:W-:Y:S01]  /*5fb0*/  UMOV UR10, UR11 ;  /* 0x0000000b000a7c82 */ /* 0x000fe20008000000 */
[----:B------:R-:W-:Y:S02]  /*5fc0*/  @UP2 USHF.R.U32.HI UR4, URZ, UR41, UR5 ;  /* 0x00000029ff042299 */ /* 0x000fe40008011605 */
[----:B------:R-:W-:Y:S02]  /*5fd0*/  @UP2 USHF.R.U32.HI UR7, URZ, UR41, UR10 ;  /* 0x00000029ff072299 */ /* 0x000fe4000801160a */
[----:B------:R-:W-:Y:S02]  /*5fe0*/  UIMAD UR4, UR42, UR4, URZ ;  /* 0x000000042a0472a4 */ /* 0x000fe4000f8e02ff */
        /* <DEDUP_REMOVED lines=8> */
[----:B------:R-:W-:Y:S02]  /*6070*/  USEL UR11, UR6, UR4, !UP2 ;  /* 0x00000004060b7287 */ /* 0x000fe4000d000000 */
[----:B------:R-:W-:Y:S02]  /*6080*/  UIADD3 UR8, UPT, UPT, -UR5, URZ, URZ ;  /* 0x000000ff05087290 */ /* 0x000fe4000fffe1ff */
[----:B------:R-:W-:Y:S01]  /*6090*/  UIADD3 UR10, UPT, UPT, -UR11, URZ, URZ ;  /* 0x000000ff0b0a7290 */ /* 0x000fe2000fffe1ff */
[----:B------:R-:W-:Y:S01]  /*60a0*/  @!UP0 UMOV UR4, UR9 ;  /* 0x0000000900048c82 */ /* 0x000fe20008000000 */
[----:B------:R-:W-:Y:S02]  /*60b0*/  UIADD3 UR9, UPT, UPT, -UR6, URZ, URZ ;  /* 0x000000ff06097290 */ /* 0x000fe4000fffe1ff */
[----:B------:R-:W-:Y:S02]  /*60c0*/  @!UP0 USHF.R.U32.HI UR4, URZ, UR41, UR4 ;  /* 0x00000029ff048299 */ /* 0x000fe40008011604 */
[----:B------:R-:W-:Y:S02]  /*60d0*/  UIMAD UR10, UR42, UR10, UR6 ;  /* 0x0000000a2a0a72a4 */ /* 0x000fe4000f8e0206 */
[----:B------:R-:W-:Y:S04]  /*60e0*/  @!UP0 USEL UR4, UR5, UR4, !UP2 ;  /* 0x0000000405048287 */ /* 0x000fe8000d000000 */
[----:B------:R-:W-:Y:S02]  /*60f0*/  @!UP0 UIMAD UR10, UR7, UR10, UR4 ;  /* 0x0000000a070a82a4 */ /* 0x000fe4000f8e0204 */
[----:B------:R-:W-:Y:S02]  /*6100*/  @!UP0 UIADD3 UR11, UPT, UPT, UR11, -UR4, URZ ;  /* 0x800000040b0b8290 */ /* 0x000fe4000fffe0ff */
[----:B------:R-:W-:Y:S02]  /*6110*/  UIMAD UR7, UR43, UR8, UR38 ;  /* 0x000000082b0772a4 */ /* 0x000fe4000f8e0226 */
[----:B------:R-:W-:Y:S02]  /*6120*/  @!UP0 UIMAD UR6, UR11, UR42, UR5 ;  /* 0x0000002a0b0682a4 */ /* 0x000fe4000f8e0205 */
[----:B------:R-:W-:Y:S01]  /*6130*/  UIMAD UR4, UR54, UR9, UR37 ;  /* 0x00000009360472a4 */ /* 0x000fe2000f8e0225 */
[----:B------:R-:W-:Y:S02]  /*6140*/  @!UP0 UMOV UR5, UR10 ;  /* 0x0000000a00058c82 */ /* 0x000fe40008000000 */
[----:B------:R-:W-:Y:S02]  /*6150*/  UIMAD UR38, UR5, UR43, UR7 ;  /* 0x0000002b052672a4 */ /* 0x000fe4000f8e0207 */
[----:B------:R-:W-:Y:S11]  /*6160*/  UIMAD UR37, UR6, UR54, UR4 ;  /* 0x00000036062572a4 */ /* 0x000ff6000f8e0204 */
[----:B------:R-:W-:Y:S01]  /*6170*/  @!UPT UIADD3 URZ, UPT, UPT, URZ, URZ, URZ ;  /* 0x000000fffffff290 */ /* 0x000fe2000fffe0ff */
.L_x_105:
[----:B------:R-:W-:Y:S01]  /*6180*/  UISETP.NE.AND UP0, UPT, UR39, 0x1, UPT ;  /* 0x000000012700788c */ /* 0x000fe2000bf05270 */
[----:B------:R-:W-:Y:S01]  /*6190*/  LOP3.LUT P0, RZ, R50, 0x1b0, RZ, 0xc0, !PT ;  /* 0x000001b032ff7812 */ /* 0x000fe2000780c0ff */
[----:B------:R-:W-:Y:S01]  /*61a0*/  USHF.L.U32 UR50, UR16, 0x6, URZ ;  /* 0x0000000610327899 */ /* 0x000fe200080006ff */
[----:B------:R-:W-:Y:S01]  /*61b0*/  BSSY.RECONVERGENT B6, `(.L_x_106) ;  /* 0x0000034000067945 */ /* 0x000fe20003800200 */
[----:B------:R-:W-:Y:S01]  /*61c0*/  USHF.L.U32 UR49, UR20, 0x7, URZ ;  /* 0x0000000714317899 */ /* 0x000fe200080006ff */
[----:B------:R-:W-:Y:S06]  /*61d0*/  IADD3 R52, PT, PT, R52, 0x1, RZ ;  /* 0x0000000134347810 */ /* 0x000fec0007ffe0ff */
[----:B------:R-:W2:Y:S01]  /*61e0*/  @!UP0 LDCU.128 UR12, c[0x0][0xb10] ;  /* 0x00016200ff0c87ac */ /* 0x000ea20008000c00 */
[----:B------:R-:W3:Y:S01]  /*61f0*/  @!UP0 LDCU UR5, c[0x0][0xb0c] ;  /* 0x00016180ff0587ac */ /* 0x000ee20008000800 */
[----:B------:R-:W4:Y:S01]  /*6200*/  @!UP0 LDCU UR10, c[0x0][0xb20] ;  /* 0x00016400ff0a87ac */ /* 0x000f220008000800 */
[----:B--2---:R-:W-:Y:S02]  /*6210*/  UIMAD.WIDE.U32 UR8, UR38, UR12, URZ ;  /* 0x0000000c260872a5 */ /* 0x004fe4000f8e00ff */
[----:B------:R-:W-:Y:S02]  /*6220*/  UIMAD.WIDE.U32 UR6, UR37, UR15, URZ ;  /* 0x0000000f250672a5 */ /* 0x000fe4000f8e00ff */
[----:B------:R-:W-:Y:S03]  /*6230*/  @!UP0 UISETP.NE.AND UP1, UPT, UR14, 0x1, UPT ;  /* 0x000000010e00888c */ /* 0x000fe6000bf25270 */
[----:B------:R-:W-:Y:S01]  /*6240*/  @!UP0 UMOV UR4, UR9 ;  /* 0x0000000900048c82 */ /* 0x000fe20008000000 */
[----:B---3--:R-:W-:Y:S02]  /*6250*/  @!UP0 UISETP.NE.AND UP2, UPT, UR5, 0x1, UPT ;  /* 0x000000010500888c */ /* 0x008fe4000bf45270 */
[----:B------:R-:W-:Y:S01]  /*6260*/  @!UP0 USHF.R.U32.HI UR4, URZ, UR13, UR4 ;  /* 0x0000000dff048299 */ /* 0x000fe20008011604 */
[----:B------:R-:W-:Y:S02]  /*6270*/  @!UP0 UMOV UR6, UR7 ;  /* 0x0000000700068c82 */ /* 0x000fe40008000000 */
[----:B----4-:R-:W-:Y:S02]  /*6280*/  @!UP0 USHF.R.U32.HI UR6, URZ, UR10, UR6 ;  /* 0x0000000aff068299 */ /* 0x010fe40008011606 */
[----:B------:R-:W-:Y:S02]  /*6290*/  @!UP0 USEL UR7, UR38, UR4, !UP2 ;  /* 0x0000000426078287 */ /* 0x000fe4000d000000 */
[----:B------:R-:W-:Y:S04]  /*62a0*/  @!UP0 USEL UR6, UR37, UR6, !UP1 ;  /* 0x0000000625068287 */ /* 0x000fe8000c800000 */
[----:B------:R-:W-:Y:S02]  /*62b0*/  @!UP0 UIADD3 UR4, UPT, UPT, -UR7, UR6, URZ ;  /* 0x0000000607048290 */ /* 0x000fe4000fffe1ff */
[----:B------:R-:W-:Y:S02]  /*62c0*/  @!UP0 UIADD3 UR6, UPT, UPT, UR7, -UR6, URZ ;  /* 0x8000000607068290 */ /* 0x000fe4000fffe0ff */
[----:B------:R-:W-:Y:S02]  /*62d0*/  @!UP0 UIMAD UR38, UR4, UR5, UR38 ;  /* 0x00000005042682a4 */ /* 0x000fe4000f8e0226 */
[----:B------:R-:W-:Y:S01]  /*62e0*/  @!UP0 UIMAD UR37, UR6, UR14, UR37 ;  /* 0x0000000e062582a4 */ /* 0x000fe2000f8e0225 */
[----:B------:R-:W-:Y:S11]  /*62f0*/  @!P0 BRA `(.L_x_107) ;  /* 0x00000000007c8947 */ /* 0x000ff60003800000 */
[----:B------:R-:W2:Y:S01]  /*6300*/  LDCU.64 UR8, c[0x4][0x80] ;  /* 0x01001000ff0877ac */ /* 0x000ea20008000a00 */
[----:B------:R-:W-:Y:S01]  /*6310*/  MOV R2, 0x0 ;  /* 0x0000000000027802 */ /* 0x000fe20000000f00 */
[----:B------:R-:W-:Y:S02]  /*6320*/  HFMA2 R12, -RZ, RZ, 0, 5.9604644775390625e-08 ;  /* 0x00000001ff0c7431 */ /* 0x000fe400000001ff */
[----:B------:R-:W-:Y:S01]  /*6330*/  IMAD.MOV.U32 R8, RZ, RZ, 0x70 ;  /* 0x00000070ff087424 */ /* 0x000fe200078e00ff */
[----:B------:R3:W4:Y:S01]  /*6340*/  LDC.64 R14, c[0x4][R2] ;  /* 0x01000000020e7b82 */ /* 0x0007220000000a00 */
[----:B------:R-:W1:Y:S01]  /*6350*/  LDCU.64 UR6, c[0x4][0x88] ;  /* 0x01001100ff0677ac */ /* 0x000e620008000a00 */
[----:B------:R-:W-:Y:S01]  /*6360*/  IMAD.MOV.U32 R13, RZ, RZ, RZ ;  /* 0x000000ffff0d7224 */ /* 0x000fe200078e00ff */
[----:B------:R-:W1:Y:S01]  /*6370*/  LDCU.64 UR4, c[0x4][0x8] ;  /* 0x01000100ff0477ac */ /* 0x000e620008000a00 */
[----:B--2---:R-:W-:Y:S01]  /*6380*/  MOV R5, UR9 ;  /* 0x0000000900057c02 */ /* 0x004fe20008000f00 */
[----:B------:R-:W-:Y:S01]  /*6390*/  IMAD.U32 R4, RZ, RZ, UR8 ;  /* 0x00000008ff047e24 */ /* 0x000fe2000f8e00ff */
[----:B-1----:R-:W-:Y:S01]  /*63a0*/  MOV R7, UR7 ;  /* 0x0000000700077c02 */ /* 0x002fe20008000f00 */
[----:B------:R-:W-:Y:S01]  /*63b0*/  IMAD.U32 R6, RZ, RZ, UR6 ;  /* 0x00000006ff067e24 */ /* 0x000fe2000f8e00ff */
[----:B------:R-:W-:Y:S01]  /*63c0*/  MOV R11, UR5 ;  /* 0x00000005000b7c02 */ /* 0x000fe20008000f00 */
[----:B------:R-:W-:Y:S02]  /*63d0*/  IMAD.U32 R10, RZ, RZ, UR4 ;  /* 0x00000004ff0a7e24 */ /* 0x000fe4000f8e00ff */
[----:B------:R-:W-:Y:S07]  /*63e0*/  LEPC R20, `(.L_x_108) ;  /* 0x000000001014794e */ /* 0x000fee0000000000 */
[----:B---345:R-:W-:Y:S05]  /*63f0*/  CALL.ABS.NOINC R14 ;  /* 0x000000000e007343 */ /* 0x038fea0003c00000 */
.L_x_108:
[----:B------:R-:W1:Y:S01]  /*6400*/  LDCU.64 UR8, c[0x4][0x80] ;  /* 0x01001000ff0877ac */ /* 0x000e620008000a00 */
[----:B------:R-:W2:Y:S01]  /*6410*/  LDC.64 R2, c[0x4][R2] ;  /* 0x0100000002027b82 */ /* 0x000ea20000000a00 */
[----:B------:R-:W-:Y:S02]  /*6420*/  HFMA2 R12, -RZ, RZ, 0, 5.9604644775390625e-08 ;  /* 0x00000001ff0c7431 */ /* 0x000fe400000001ff */
[----:B------:R-:W-:Y:S02]  /*6430*/  IMAD.MOV.U32 R8, RZ, RZ, 0x70 ;  /* 0x00000070ff087424 */ /* 0x000fe400078e00ff */
[----:B------:R-:W-:Y:S01]  /*6440*/  IMAD.MOV.U32 R13, RZ, RZ, RZ ;  /* 0x000000ffff0d7224 */ /* 0x000fe200078e00ff */
[----:B------:R-:W3:Y:S01]  /*6450*/  LDCU.64 UR6, c[0x4][0x88] ;  /* 0x01001100ff0677ac */ /* 0x000ee20008000a00 */
[----:B------:R-:W4:Y:S01]  /*6460*/  LDCU.64 UR4, c[0x4][0x8] ;  /* 0x01000100ff0477ac */ /* 0x000f220008000a00 */
[----:B-1----:R-:W-:Y:S02]  /*6470*/  MOV R4, UR8 ;  /* 0x0000000800047c02 */ /* 0x002fe40008000f00 */
[----:B------:R-:W-:Y:S02]  /*6480*/  MOV R5, UR9 ;  /* 0x0000000900057c02 */ /* 0x000fe40008000f00 */
[----:B---3--:R-:W-:Y:S01]  /*6490*/  MOV R7, UR7 ;  /* 0x0000000700077c02 */ /* 0x008fe20008000f00 */
[----:B------:R-:W-:Y:S01]  /*64a0*/  IMAD.U32 R6, RZ, RZ, UR6 ;  /* 0x00000006ff067e24 */ /* 0x000fe2000f8e00ff */
[----:B----4-:R-:W-:Y:S01]  /*64b0*/  MOV R11, UR5 ;  /* 0x00000005000b7c02 */ /* 0x010fe20008000f00 */
[----:B------:R-:W-:Y:S02]  /*64c0*/  IMAD.U32 R10, RZ, RZ, UR4 ;  /* 0x00000004ff0a7e24 */ /* 0x000fe4000f8e00ff */
[----:B------:R-:W-:Y:S07]  /*64d0*/  LEPC R20, `(.L_x_107) ;  /* 0x000000001014794e */ /* 0x000fee0000000000 */
[----:B--2---:R-:W-:Y:S05]  /*64e0*/  CALL.ABS.NOINC R2 ;  /* 0x0000000002007343 */ /* 0x004fea0003c00000 */
.L_x_107:
[----:B------:R-:W-:Y:S05]  /*64f0*/  BSYNC.RECONVERGENT B6 ;  /* 0x0000000000067941 */ /* 0x000fea0003800200 */
.L_x_106:
[----:B------:R-:W-:Y:S01]  /*6500*/  R2UR UR4, R49 ;  /* 0x00000000310472ca */ /* 0x000fe200000e0000 */
[----:B------:R-:W-:Y:S01]  /*6510*/  UISETP.NE.U32.AND UP0, UPT, UR62, URZ, UPT ;  /* 0x000000ff3e00728c */ /* 0x000fe2000bf05070 */
[----:B------:R-:W-:Y:S02]  /*6520*/  ISETP.NE.U32.AND P4, PT, R42, RZ, PT ;  /* 0x000000ff2a00720c */ /* 0x000fe40003f85070 */
[----:B------:R-:W-:Y:S01]  /*6530*/  ISETP.NE.U32.AND P2, PT, RZ, UR56, PT ;  /* 0x00000038ff007c0c */ /* 0x000fe2000bf45070 */
[----:B------:R-:W-:Y:S01]  /*6540*/  UISETP.NE.AND.EX UP1, UPT, UR63, URZ, UPT, UP0 ;  /* 0x000000ff3f00728c */ /* 0x000fe2000bf25300 */
[----:B------:R-:W-:Y:S01]  /*6550*/  ISETP.NE.AND.EX P4, PT, R43, RZ, PT, P4 ;  /* 0x000000ff2b00720c */ /* 0x000fe20003f85340 */
[----:B------:R-:W-:Y:S01]  /*6560*/  UPLOP3.LUT UP0, UPT, UPT, UPT, UPT, 0x40, 0x4 ;  /* 0x000000000004789c */ /* 0x000fe20003f0e870 */
[----:B------:R-:W-:Y:S05]  /*6570*/  ISETP.NE.AND.EX P2, PT, RZ, UR57, PT, P2 ;  /* 0x00000039ff007c0c */ /* 0x000fea000bf45320 */
[----:B------:R-:W-:Y:S06]  /*6580*/  UISETP.NE.AND UP2, UPT, UR4, URZ, UPT ;  /* 0x000000ff0400728c */ /* 0x000fec000bf45270 */
[----:B------:R-:W-:Y:S05]  /*6590*/  PLOP3.LUT P1, PT, PT, PT, UP2, 0x80, 0x8 ;  /* 0x000000000008781c */ /* 0x000fea0003f2f028 */
[----:B------:R-:W-:Y:S06]  /*65a0*/  @UP2 UPLOP3.LUT UP0, UPT, UPT, UPT, UP1, 0x80, 0x8 ;  /* 0x000000000008289c */ /* 0x000fec0003f0f010 */
[----:B------:R-:W-:Y:S01]  /*65b0*/  PLOP3.LUT P0, PT, PT, PT, UP0, 0x80, 0x8 ;  /* 0x000000000008781c */ /* 0x000fe20003f0f008 */
[----:B------:R-:W-:Y:S01]  /*65c0*/  @!UPT UIADD3 URZ, UPT, UPT, URZ, URZ, URZ ;  /* 0x000000fffffff290 */ /* 0x000fe2000fffe0ff */
[----:B------:R-:W-:Y:S11]  /*65d0*/  BRA.U !UP1, `(.L_x_109) ;  /* 0x00000001093c7547 */ /* 0x000ff6000b800000 */
[----:B------:R-:W-:Y:S01]  /*65e0*/  UISETP.NE.U32.AND UP0, UPT, UR56, URZ, UPT ;  /* 0x000000ff3800728c */ /* 0x000fe2000bf05070 */
[----:B-1----:R-:W-:Y:S01]  /*65f0*/  HFMA2 R0, -RZ, RZ, 0, 5.9604644775390625e-08 ;  /* 0x00000001ff007431 */ /* 0x002fe200000001ff */
[----:B------:R-:W1:Y:S01]  /*6600*/  LDCU.64 UR8, c[0x0][0x358] ;  /* 0x00006b00ff0877ac */ /* 0x000e620008000a00 */
[----:B------:R-:W-:Y:S01]  /*6610*/  IMAD.MOV.U32 R45, RZ, RZ, 0x1 ;  /* 0x00000001ff2d7424 */ /* 0x000fe200078e00ff */
[----:B------:R-:W-:Y:S06]  /*6620*/  UISETP.NE.AND.EX UP0, UPT, UR57, URZ, UPT, UP0 ;  /* 0x000000ff3900728c */ /* 0x000fec000bf05300 */
[----:B------:R-:W-:Y:S05]  /*6630*/  PLOP3.LUT P3, PT, PT, PT, UP0, 0x80, 0x8 ;  /* 0x000000000008781c */ /* 0x000fea0003f6f008 */
[----:B------:R-:W2:Y:S01]  /*6640*/  @UP0 LDCU.64 UR4, c[0x0][0x888] ;  /* 0x00011100ff0407ac */ /* 0x000ea20008000a00 */
[----:B------:R-:W-:Y:S07]  /*6650*/  @UP0 UIMAD UR6, UR36, UR62, URZ ;  /* 0x0000003e240602a4 */ /* 0x000fee000f8e02ff */
[----:B------:R-:W-:Y:S01]  /*6660*/  @!P3 PRMT R45, R0, 0x7610, R45 ;  /* 0x00007610002db816 */ /* 0x000fe2000000002d */
[----:B--2---:R-:W-:Y:S06]  /*6670*/  @UP0 UIMAD.WIDE UR4, UR6, 0x4, UR4 ;  /* 0x00000004060408a5 */ /* 0x004fec000f8e0204 */
[----:B------:R-:W-:Y:S01]  /*6680*/  IMAD.U32 R2, RZ, RZ, UR4 ;  /* 0x00000004ff027e24 */ /* 0x000fe2000f8e00ff */
[----:B------:R-:W-:Y:S04]  /*6690*/  MOV R3, UR5 ;  /* 0x0000000500037c02 */ /* 0x000fe80008000f00 */
[----:B------:R-:W2:Y:S01]  /*66a0*/  @!UP0 LDCU UR4, c[0x0][0x880] ;  /* 0x00011000ff0487ac */ /* 0x000ea20008000800 */
[----:B-1---5:R3:W5:Y:S02]  /*66b0*/  @P3 LDG.E R27, desc[UR8][R2.64] ;  /* 0x00000008021b3981 */ /* 0x022764000c1e1900 */
[----:B--23--:R-:W-:Y:S02]  /*66c0*/  @!P3 IMAD.U32 R27, RZ, RZ, UR4 ;  /* 0x00000004ff1bbe24 */ /* 0x00cfe4000f8e00ff */
.L_x_109:
[----:B------:R-:W-:Y:S05]  /*66d0*/  @!P4 BRA `(.L_x_110) ;  /* 0x000000000024c947 */ /* 0x000fea0003800000 */
[----:B------:R-:W-:Y:S01]  /*66e0*/  ISETP.NE.U32.AND P3, PT, R40, RZ, PT ;  /* 0x000000ff2800720c */ /* 0x000fe20003f65070 */
[----:B------:R-:W2:Y:S03]  /*66f0*/  LDCU.64 UR4, c[0x0][0x358] ;  /* 0x00006b00ff0477ac */ /* 0x000ea60008000a00 */
[----:B------:R-:W-:Y:S11]  /*6700*/  ISETP.NE.AND.EX P3, PT, R41, RZ, PT, P3 ;  /* 0x000000ff2900720c */ /* 0x000ff60003f65330 */
[----:B------:R-:W-:Y:S02]  /*6710*/  @!UPT UIADD3 URZ, UPT, UPT, URZ, URZ, URZ ;  /* 0x000000fffffff290 */ /* 0x000fe4000fffe0ff */
[----:B------:R-:W3:Y:S01]  /*6720*/  @P3 LDC.64 R2, c[0x0][0x8a8] ;  /* 0x00022a00ff023b82 */ /* 0x000ee20000000a00 */
[----:B-1----:R-:W-:Y:S04]  /*6730*/  @P3 IMAD R0, R42, UR36, RZ ;  /* 0x000000242a003c24 */ /* 0x002fe8000f8e02ff */
[----:B---3--:R-:W-:Y:S05]  /*6740*/  @P3 IMAD.WIDE R2, R0, 0x4, R2 ;  /* 0x0000000400023825 */ /* 0x008fea00078e0202 */
[----:B--2--5:R2:W5:Y:S02]  /*6750*/  @P3 LDG.E R24, desc[UR4][R2.64] ;  /* 0x0000000402183981 */ /* 0x024564000c1e1900 */
[----:B--2---:R-:W3:Y:S02]  /*6760*/  @!P3 LDC R24, c[0x0][0x8a0] ;  /* 0x00022800ff18bb82 */ /* 0x004ee40000000800 */
.L_x_110:
[----:B-----5:R-:W-:Y:S01]  /*6770*/  FSETP.NEU.AND P3, PT, R27, RZ, PT ;  /* 0x000000ff1b00720b */ /* 0x020fe20003f6d000 */
[----:B------:R-:W-:Y:S01]  /*6780*/  IMAD.SHL.U32 R62, R44, 0x2, RZ ;  /* 0x000000022c3e7824 */ /* 0x000fe200078e00ff */
[----:B------:R-:W-:Y:S01]  /*6790*/  SEL R4, RZ, 0xffffffff, P2 ;  /* 0xffffffffff047807 */ /* 0x000fe20001000000 */
[----:B------:R-:W-:Y:S01]  /*67a0*/  BSSY B1, `(.L_x_111) ;  /* 0x0000036000017945 */ /* 0x000fe20003800000 */
[----:B------:R-:W-:Y:S01]  /*67b0*/  @P1 LOP3.LUT P2, RZ, R45, 0xff, RZ, 0xc0, !PT ;  /* 0x000000ff2dff1812 */ /* 0x000fe2000784c0ff */
[----:B------:R-:W-:Y:S01]  /*67c0*/  VIADD R60, R62, UR44 ;  /* 0x0000002c3e3c7c36 */ /* 0x000fe20008000000 */
[----:B-1----:R-:W-:Y:S01]  /*67d0*/  @P1 SEL R0, RZ, 0xffffffff, P3 ;  /* 0xffffffffff001807 */ /* 0x002fe20001800000 */
[----:B------:R-:W-:Y:S01]  /*67e0*/  IMAD.MOV.U32 R63, RZ, RZ, 0x1 ;  /* 0x00000001ff3f7424 */ /* 0x000fe200078e00ff */
[----:B------:R-:W-:Y:S01]  /*67f0*/  LOP3.LUT R55, R55, 0x1, RZ, 0x3c, !PT ;  /* 0x0000000137377812 */ /* 0x000fe200078e3cff */
[----:B------:R-:W-:Y:S01]  /*6800*/  IMAD.MOV.U32 R61, RZ, RZ, RZ ;  /* 0x000000ffff3d7224 */ /* 0x000fe200078e00ff */
[----:B------:R-:W-:Y:S02]  /*6810*/  @P0 SEL R0, R4, R0, !P2 ;  /* 0x0000000004000207 */ /* 0x000fe40005000000 */
[----:B------:R-:W-:Y:S02]  /*6820*/  CS2R R38, SRZ ;  /* 0x0000000000267805 */ /* 0x000fe4000001ff00 */
[----:B------:R-:W-:Y:S02]  /*6830*/  LEA R26, R22, UR44, 0x3 ;  /* 0x0000002c161a7c11 */ /* 0x000fe4000f8e18ff */
[----:B------:R-:W-:Y:S02]  /*6840*/  CS2R R36, SRZ ;  /* 0x0000000000247805 */ /* 0x000fe4000001ff00 */
[----:B------:R-:W-:Y:S02]  /*6850*/  @P1 LOP3.LUT R0, R0, 0x1, RZ, 0xc0, !PT ;  /* 0x0000000100001812 */ /* 0x000fe400078ec0ff */
[----:B------:R-:W-:Y:S02]  /*6860*/  CS2R R30, SRZ ;  /* 0x00000000001e7805 */ /* 0x000fe4000001ff00 */
[----:B------:R-:W-:Y:S02]  /*6870*/  SHF.L.U32 R2, R54, 0x1f, RZ ;  /* 0x0000001f36027819 */ /* 0x000fe400000006ff */
[----:B------:R-:W-:Y:S02]  /*6880*/  CS2R R28, SRZ ;  /* 0x00000000001c7805 */ /* 0x000fe4000001ff00 */
[----:B------:R-:W-:Y:S01]  /*6890*/  ISETP.NE.U32.OR P5, PT, R0, 0x1, !P1 ;  /* 0x000000010000780c */ /* 0x000fe20004fa5470 */
[----:B------:R-:W-:Y:S01]  /*68a0*/  IMAD.IADD R59, R56, 0x1, R60 ;  /* 0x00000001383b7824 */ /* 0x000fe200078e023c */
[----:B------:R-:W-:Y:S02]  /*68b0*/  PLOP3.LUT P2, PT, PT, PT, UP1, 0x80, 0x8 ;  /* 0x000000000008781c */ /* 0x000fe40003f4f018 */
[----:B------:R-:W-:Y:S02]  /*68c0*/  LEA.HI R25, R22, R22, RZ, 0x1 ;  /* 0x0000001616197211 */ /* 0x000fe400078f08ff */
[----:B------:R-:W-:Y:S02]  /*68d0*/  LOP3.LUT P4, R51, R45, 0xff, RZ, 0xc0, !PT ;  /* 0x000000ff2d337812 */ /* 0x000fe4000788c0ff */
[----:B------:R-:W-:Y:S02]  /*68e0*/  SEL R3, RZ, 0xffffffff, P3 ;  /* 0xffffffffff037807 */ /* 0x000fe40001800000 */
[----:B------:R-:W-:Y:S03]  /*68f0*/  P2R R58, PR, RZ, 0x20 ;  /* 0x00000020ff3a7803 */ /* 0x000fe60000000000 */
[----:B------:R-:W-:Y:S02]  /*6900*/  @P5 SHF.L.U32 R0, R55, 0x1f, RZ ;  /* 0x0000001f37005819 */ /* 0x000fe400000006ff */
[----:B------:R-:W-:Y:S02]  /*6910*/  @P2 SEL R3, R4, R3, !P4 ;  /* 0x0000000304032207 */ /* 0x000fe40006000000 */
[----:B------:R1:W2:Y:S02]  /*6920*/  @P5 SYNCS.PHASECHK.TRANS64.TRYWAIT P1, [UR44+0x110], R0 ;  /* 0x00011000ff0055a7 */ /* 0x0002a4000802112c */
[----:B------:R-:W-:Y:S04]  /*6930*/  LOP3.LUT R3, R3, 0x1, RZ, 0xc0, !PT ;  /* 0x0000000103037812 */ /* 0x000fe800078ec0ff */
[----:B------:R-:W-:Y:S04]  /*6940*/  ISETP.NE.U32.AND P2, PT, R3, 0x1, PT ;  /* 0x000000010300780c */ /* 0x000fe80003f45070 */
[----:B------:R-:W-:Y:S01]  /*6950*/  P2R R64, PR, RZ, 0x4 ;  /* 0x00000004ff407803 */ /* 0x000fe20000000000 */
[----:B------:R4:W3:Y:S01]  /*6960*/  SYNCS.PHASECHK.TRANS64.TRYWAIT P0, [R26+URZ+0x180], R2 ;  /* 0x000180021a0075a7 */ /* 0x0008e200080011ff */
[C---:B-1----:R-:W-:Y:S01]  /*6970*/  IMAD.SHL.U32 R0, R25.reuse, 0x40, RZ ;  /* 0x0000004019007824 */ /* 0x042fe200078e00ff */
[----:B------:R-:W-:Y:S04]  /*6980*/  LOP3.LUT R25, R25, 0xffe, RZ, 0xc0, !PT ;  /* 0x00000ffe19197812 */ /* 0x000fe800078ec0ff */
[----:B------:R-:W-:Y:S01]  /*6990*/  LOP3.LUT R0, R0, 0xffffff80, RZ, 0xc0, !PT ;  /* 0xffffff8000007812 */ /* 0x000fe200078ec0ff */
[----:B------:R-:W-:Y:S04]  /*69a0*/  IMAD.IADD R25, R22, 0x1, -R25 ;  /* 0x0000000116197824 */ /* 0x000fe800078e0a19 */
[----:B------:R-:W-:Y:S04]  /*69b0*/  IMAD.IADD R0, R23, 0x1, R0 ;  /* 0x0000000117007824 */ /* 0x000fe800078e0200 */
[----:B------:R-:W-:Y:S01]  /*69c0*/  IMAD R25, R25, 0x100000, R0 ;  /* 0x0010000019197824 */ /* 0x000fe200078e0200 */
[----:B--2---:R-:W-:Y:S01]  /*69d0*/  @P5 SEL R63, RZ, 0x1, !P1 ;  /* 0x00000001ff3f5807 */ /* 0x004fe20004800000 */
[----:B----4-:R-:W-:Y:S06]  /*69e0*/  @!P5 BRA `(.L_x_112) ;  /* 0x000000000044d947 */ /* 0x010fec0003800000 */
[----:B------:R-:W-:Y:S01]  /*69f0*/  IMAD.MOV.U32 R38, RZ, RZ, RZ ;  /* 0x000000ffff267224 */ /* 0x000fe200078e00ff */
[----:B------:R-:W-:Y:S01]  /*6a00*/  ISETP.NE.AND P1, PT, R63, RZ, PT ;  /* 0x000000ff3f00720c */ /* 0x000fe20003f25270 */
[----:B------:R-:W-:Y:S01]  /*6a10*/  BSSY B0, `(.L_x_113) ;  /* 0x0000008000007945 */ /* 0x000fe20003800000 */
[----:B------:R-:W-:Y:S02]  /*6a20*/  CS2R R30, SRZ ;  /* 0x00000000001e7805 */ /* 0x000fe4000001ff00 */
[----:B------:R-:W-:Y:S02]  /*6a30*/  CS2R R28, SRZ ;  /* 0x00000000001c7805 */ /* 0x000fe4000001ff00 */
[----:B------:R-:W-:Y:S07]  /*6a40*/  CS2R R36, SRZ ;  /* 0x0000000000247805 */ /* 0x000fee000001ff00 */
[----:B------:R-:W-:Y:S05]  /*6a50*/  @P1 BRA `(.L_x_114) ;  /* 0x00000000000c1947 */ /* 0x000fea0003800000 */
[----:B------:R-:W-:Y:S04]  /*6a60*/  SHF.L.U32 R3, R55, 0x1f, RZ ;  /* 0x0000001f37037819 */ /* 0x000fe800000006ff */
[----:B------:R-:W1:Y:S02]  /*6a70*/  SYNCS.PHASECHK.TRANS64.TRYWAIT P1, [UR44+0x110], R3 ;  /* 0x00011003ff0075a7 */ /* 0x000e64000802112c */
[----:B-1----:R-:W-:Y:S05]  /*6a80*/  @!P1 BRA `(.L_x_115) ;  /* 0x0000003000ec9947 */ /* 0x002fea0003800000 */
.L_x_114:
[----:B------:R-:W-:Y:S05]  /*6a90*/  BSYNC B0 ;  /* 0x0000000000007941 */ /* 0x000fea0003800000 */
.L_x_113:
[----:B------:R-:W-:Y:S01]  /*6aa0*/  ISETP.NE.AND P1, PT, R64, RZ, PT ;  /* 0x000000ff4000720c */ /* 0x000fe20003f25270 */
[----:B------:R-:W-:Y:S11]  /*6ab0*/  HFMA2 R61, -RZ, RZ, 0, 5.9604644775390625e-08 ;  /* 0x00000001ff3d7431 */ /* 0x000ff600000001ff */
[----:B------:R-:W-:Y:S01]  /*6ac0*/  @!UPT UIADD3 URZ, UPT, UPT, URZ, URZ, URZ ;  /* 0x000000fffffff290 */ /* 0x000fe2000fffe0ff */
[----:B------:R-:W-:Y:S05]  /*6ad0*/  @P1 WARPSYNC.ALL ;  /* 0x0000000000001948 */ /* 0x000fea0003800000 */
[----:B------:R2:W4:Y:S04]  /*6ae0*/  @P1 LDSM.16.M88.4 R28, [R62+UR44+0x400] ;  /* 0x0004002c3e1c183b */ /* 0x0005280008000200 */
[----:B------:R2:W1:Y:S02]  /*6af0*/  @P1 LDSM.16.M88.4 R36, [R59+0x400] ;  /* 0x000400003b24183b */ /* 0x0004640000000200 */
.L_x_112:
[----:B------:R-:W-:Y:S05]  /*6b00*/  BSYNC B1 ;  /* 0x0000000000017941 */ /* 0x000fea0003800000 */
.L_x_111:
[----:B-1----:R-:W-:Y:S04]  /*6b10*/  SHF.R.U32.HI R0, RZ, 0x15, R25 ;  /* 0x00000015ff007819 */ /* 0x002fe80000011619 */
[----:B------:R-:W-:Y:S01]  /*6b20*/  LOP3.LUT P1, RZ, R0, 0x3, R46, 0x48, !PT ;  /* 0x0000000300ff7812 */ /* 0x000fe2000782482e */
[----:B------:R-:W-:Y:S01]  /*6b30*/  @!UPT UIADD3 URZ, UPT, UPT, URZ, URZ, URZ ;  /* 0x000000fffffff290 */ /* 0x000fe2000fffe0ff */
[----:B---3--:R-:W-:Y:S11]  /*6b40*/  @P0 BRA `(.L_x_116) ;  /* 0x0000000000080947 */ /* 0x008ff60003800000 */
[----:B------:R-:W1:Y:S02]  /*6b50*/  SYNCS.PHASECHK.TRANS64.TRYWAIT P0, [R26+URZ+0x180], R2 ;  /* 0x000180021a0075a7 */ /* 0x000e6400080011ff */
[----:B-1----:R-:W-:Y:S05]  /*6b60*/  @!P0 BRA `(.L_x_117) ;  /* 0x0000003000cc8947 */ /* 0x002fea0003800000 */
.L_x_116:
[----:B------:R-:W-:Y:S05]  /*6b70*/  @!P1 BRA `(.L_x_118) ;  /* 0x0000000000409947 */ /* 0x000fea0003800000 */
[----:B------:R-:W3:Y:S01]  /*6b80*/  LDCU.64 UR8, c[0x4][0x70] ;  /* 0x01000e00ff0877ac */ /* 0x000ee20008000a00 */
[----:B------:R-:W-:Y:S01]  /*6b90*/  MOV R3, 0x0 ;  /* 0x0000000000037802 */ /* 0x000fe20000000f00 */
[----:B------:R-:W-:Y:S02]  /*6ba0*/  HFMA2 R12, -RZ, RZ, 0, 5.9604644775390625e-08 ;  /* 0x00000001ff0c7431 */ /* 0x000fe400000001ff */
[----:B------:R-:W-:Y:S02]  /*6bb0*/  IMAD.MOV.U32 R8, RZ, RZ, 0x192 ;  /* 0x00000192ff087424 */ /* 0x000fe400078e00ff */
[----:B------:R-:W-:Y:S01]  /*6bc0*/  IMAD.MOV.U32 R13, RZ, RZ, RZ ;  /* 0x000000ffff0d7224 */ /* 0x000fe200078e00ff */
[----:B------:R-:W5:Y:S01]  /*6bd0*/  LDCU.64 UR6, c[0x4][0x78] ;  /* 0x01000f00ff0677ac */ /* 0x000f620008000a00 */
[----:B-1----:R-:W1:Y:S01]  /*6be0*/  LDC.64 R2, c[0x4][R3] ;  /* 0x0100000003027b82 */ /* 0x002e620000000a00 */
[----:B------:R-:W2:Y:S01]  /*6bf0*/  LDCU.64 UR4, c[0x4][0x10] ;  /* 0x01000200ff0477ac */ /* 0x000ea20008000a00 */
[----:B---3--:R-:W-:Y:S01]  /*6c00*/  MOV R5, UR9 ;  /* 0x0000000900057c02 */ /* 0x008fe20008000f00 */
[----:B------:R-:W-:Y:S01]  /*6c10*/  IMAD.U32 R4, RZ, RZ, UR8 ;  /* 0x00000008ff047e24 */ /* 0x000fe2000f8e00ff */
[----:B-----5:R-:W-:Y:S01]  /*6c20*/  MOV R7, UR7 ;  /* 0x0000000700077c02 */ /* 0x020fe20008000f00 */
[----:B------:R-:W-:Y:S01]  /*6c30*/  IMAD.U32 R6, RZ, RZ, UR6 ;  /* 0x00000006ff067e24 */ /* 0x000fe2000f8e00ff */
[----:B--2---:R-:W-:Y:S01]  /*6c40*/  MOV R11, UR5 ;  /* 0x00000005000b7c02 */ /* 0x004fe20008000f00 */
[----:B------:R-:W-:Y:S02]  /*6c50*/  IMAD.U32 R10, RZ, RZ, UR4 ;  /* 0x00000004ff0a7e24 */ /* 0x000fe4000f8e00ff */
[----:B------:R-:W-:Y:S07]  /*6c60*/  LEPC R20, `(.L_x_118) ;  /* 0x000000001014794e */ /* 0x000fee0000000000 */
[----:B-1--4-:R-:W-:Y:S05]  /*6c70*/  CALL.ABS.NOINC R2 ;  /* 0x0000000002007343 */ /* 0x012fea0003c00000 */
.L_x_118:
[----:B----4-:R-:W-:Y:S01]  /*6c80*/  SHF.L.U32 R3, R28, 0x10, RZ ;  /* 0x000000101c037819 */ /* 0x010fe200000006ff */
[----:B------:R-:W-:Y:S05]  /*6c90*/  WARPSYNC.ALL ;  /* 0x0000000000007948 */ /* 0x000fea0003800000 */
[----:B------:R-:W-:Y:S01]  /*6ca0*/  R2UR UR4, R25 ;  /* 0x00000000190472ca */ /* 0x000fe200000e0000 */
[----:B------:R-:W-:Y:S01]  /*6cb0*/  BSSY.RECONVERGENT B0, `(.L_x_119) ;  /* 0x000004e000007945 */ /* 0x000fe20003800200 */
[C---:B------:R-:W-:Y:S02]  /*6cc0*/  SHF.L.U32 R20, R29.reuse, 0x10, RZ ;  /* 0x000000101d147819 */ /* 0x040fe400000006ff */
[----:B------:R-:W-:Y:S02]  /*6cd0*/  LOP3.LUT R21, R29, 0xffff0000, RZ, 0xc0, !PT ;  /* 0xffff00001d157812 */ /* 0x000fe400078ec0ff */
[----:B------:R-:W-:Y:S07]  /*6ce0*/  ISETP.NE.AND P0, PT, R57, RZ, PT ;  /* 0x000000ff3900720c */ /* 0x000fee0003f05270 */
[----:B------:R-:W3:Y:S02]  /*6cf0*/  LDTM.16dp256bit.x4 R4, tmem[UR4] ;  /* 0x00000004000479ee */ /* 0x000ee40008120000 */
[----:B---3--:R-:W-:Y:S01]  /*6d00*/  FMUL R0, R24, R4 ;  /* 0x0000000418007220 */ /* 0x008fe20000400000 */
[----:B------:R-:W-:Y:S01]  /*6d10*/  LOP3.LUT R4, R28, 0xffff0000, RZ, 0xc0, !PT ;  /* 0xffff00001c047812 */ /* 0x000fe200078ec0ff */
[C---:B-1----:R-:W-:Y:S01]  /*6d20*/  FMUL R2, R24.reuse, R5 ;  /* 0x0000000518027220 */ /* 0x042fe20000400000 */
[C---:B------:R-:W-:Y:S01]  /*6d30*/  FMUL R7, R24.reuse, R7 ;  /* 0x0000000718077220 */ /* 0x040fe20000400000 */
[C---:B------:R-:W-:Y:S01]  /*6d40*/  FFMA R0, R27.reuse, R3, R0 ;  /* 0x000000031b007223 */ /* 0x040fe20000000000 */
[C---:B------:R-:W-:Y:S01]  /*6d50*/  FMUL R3, R24.reuse, R6 ;  /* 0x0000000618037220 */ /* 0x040fe20000400000 */
[C---:B------:R-:W-:Y:S01]  /*6d60*/  FFMA R2, R27.reuse, R4, R2 ;  /* 0x000000041b027223 */ /* 0x040fe20000000002 */
[C---:B------:R-:W-:Y:S01]  /*6d70*/  FMUL R4, R24.reuse, R8 ;  /* 0x0000000818047220 */ /* 0x040fe20000400000 */
[C---:B------:R-:W-:Y:S01]  /*6d80*/  FMUL R8, R24.reuse, R12 ;  /* 0x0000000c18087220 */ /* 0x040fe20000400000 */
[----:B------:R-:W-:Y:S01]  /*6d90*/  FMUL R12, R24, R16 ;  /* 0x00000010180c7220 */ /* 0x000fe20000400000 */
[----:B------:R-:W-:Y:S01]  /*6da0*/  SHF.L.U32 R16, R30, 0x10, RZ ;  /* 0x000000101e107819 */ /* 0x000fe200000006ff */
[C---:B------:R-:W-:Y:S01]  /*6db0*/  FFMA R3, R27.reuse, R20, R3 ;  /* 0x000000141b037223 */ /* 0x040fe20000000003 */
[----:B------:R-:W-:Y:S01]  /*6dc0*/  F2FP.BF16.F32.PACK_AB R32, R2, R0 ;  /* 0x000000000220723e */ /* 0x000fe200000010ff */
[C---:B------:R-:W-:Y:S01]  /*6dd0*/  FFMA R7, R27.reuse, R21, R7 ;  /* 0x000000151b077223 */ /* 0x040fe20000000007 */
[----:B------:R-:W-:Y:S01]  /*6de0*/  LOP3.LUT R0, R30, 0xffff0000, RZ, 0xc0, !PT ;  /* 0xffff00001e007812 */ /* 0x000fe200078ec0ff */
[----:B------:R-:W-:Y:S01]  /*6df0*/  FFMA R4, R27, R16, R4 ;  /* 0x000000101b047223 */ /* 0x000fe20000000004 */
[C---:B------:R-:W-:Y:S01]  /*6e00*/  SHF.L.U32 R2, R31.reuse, 0x10, RZ ;  /* 0x000000101f027819 */ /* 0x040fe200000006ff */
[C---:B------:R-:W-:Y:S01]  /*6e10*/  FMUL R5, R24.reuse, R9 ;  /* 0x0000000918057220 */ /* 0x040fe20000400000 */
[----:B------:R-:W-:Y:S01]  /*6e20*/  LOP3.LUT R16, R31, 0xffff0000, RZ, 0xc0, !PT ;  /* 0xffff00001f107812 */ /* 0x000fe200078ec0ff */
[----:B------:R-:W-:Y:S01]  /*6e30*/  FMUL R6, R24, R10 ;  /* 0x0000000a18067220 */ /* 0x000fe20000400000 */
[----:B------:R-:W-:Y:S01]  /*6e40*/  F2FP.BF16.F32.PACK_AB R33, R7, R3 ;  /* 0x000000030721723e */ /* 0x000fe200000010ff */
[C---:B------:R-:W-:Y:S01]  /*6e50*/  FFMA R5, R27.reuse, R0, R5 ;  /* 0x000000001b057223 */ /* 0x040fe20000000005 */
[C---:B------:R-:W-:Y:S01]  /*6e60*/  SHF.L.U32 R0, R36.reuse, 0x10, RZ ;  /* 0x0000001024007819 */ /* 0x040fe200000006ff */
[----:B------:R-:W-:Y:S01]  /*6e70*/  FFMA R6, R27, R2, R6 ;  /* 0x000000021b067223 */ /* 0x000fe20000000006 */
[----:B------:R-:W-:Y:S01]  /*6e80*/  LOP3.LUT R2, R36, 0xffff0000, RZ, 0xc0, !PT ;  /* 0xffff000024027812 */ /* 0x000fe200078ec0ff */
[C---:B------:R-:W-:Y:S01]  /*6e90*/  FMUL R11, R24.reuse, R11 ;  /* 0x0000000b180b7220 */ /* 0x040fe20000400000 */
[----:B------:R-:W-:Y:S01]  /*6ea0*/  SHF.L.U32 R3, R37, 0x10, RZ ;  /* 0x0000001025037819 */ /* 0x000fe200000006ff */
[C---:B------:R-:W-:Y:S01]  /*6eb0*/  FMUL R9, R24.reuse, R13 ;  /* 0x0000000d18097220 */ /* 0x040fe20000400000 */
[----:B------:R-:W-:Y:S01]  /*6ec0*/  F2FP.BF16.F32.PACK_AB R34, R5, R4 ;  /* 0x000000040522723e */ /* 0x000fe200000010ff */
[C---:B------:R-:W-:Y:S01]  /*6ed0*/  FMUL R10, R24.reuse, R14 ;  /* 0x0000000e180a7220 */ /* 0x040fe20000400000 */
[C---:B------:R-:W-:Y:S01]  /*6ee0*/  FFMA R11, R27.reuse, R16, R11 ;  /* 0x000000101b0b7223 */ /* 0x040fe2000000000b */
[C---:B------:R-:W-:Y:S01]  /*6ef0*/  FFMA R8, R27.reuse, R0, R8 ;  /* 0x000000001b087223 */ /* 0x040fe20000000008 */
[----:B------:R-:W-:Y:S01]  /*6f00*/  FFMA R9, R27, R2, R9 ;  /* 0x000000021b097223 */ /* 0x000fe20000000009 */
[----:B------:R-:W-:Y:S01]  /*6f10*/  LOP3.LUT R0, R37, 0xffff0000, RZ, 0xc0, !PT ;  /* 0xffff000025007812 */ /* 0x000fe200078ec0ff */
[----:B------:R-:W-:Y:S01]  /*6f20*/  FFMA R10, R27, R3, R10 ;  /* 0x000000031b0a7223 */ /* 0x000fe2000000000a */
[----:B------:R-:W-:Y:S01]  /*6f30*/  FMUL R15, R24, R15 ;  /* 0x0000000f180f7220 */ /* 0x000fe20000400000 */
[----:B------:R-:W-:Y:S01]  /*6f40*/  SHF.L.U32 R2, R38, 0x10, RZ ;  /* 0x0000001026027819 */ /* 0x000fe200000006ff */
[----:B------:R-:W-:Y:S01]  /*6f50*/  FMUL R13, R24, R17 ;  /* 0x00000011180d7220 */ /* 0x000fe20000400000 */
[----:B------:R-:W-:Y:S01]  /*6f60*/  LOP3.LUT R3, R38, 0xffff0000, RZ, 0xc0, !PT ;  /* 0xffff000026037812 */ /* 0x000fe200078ec0ff */
[C---:B------:R-:W-:Y:S01]  /*6f70*/  FMUL R14, R24.reuse, R18 ;  /* 0x00000012180e7220 */ /* 0x040fe20000400000 */
[----:B------:R-:W-:Y:S01]  /*6f80*/  SHF.L.U32 R4, R39, 0x10, RZ ;  /* 0x0000001027047819 */ /* 0x000fe200000006ff */
[----:B------:R-:W-:Y:S01]  /*6f90*/  FFMA R15, R27, R0, R15 ;  /* 0x000000001b0f7223 */ /* 0x000fe2000000000f */
[----:B------:R-:W-:Y:S01]  /*6fa0*/  LOP3.LUT R5, R39, 0xffff0000, RZ, 0xc0, !PT ;  /* 0xffff000027057812 */ /* 0x000fe200078ec0ff */
[----:B------:R-:W-:Y:S01]  /*6fb0*/  FMUL R19, R24, R19 ;  /* 0x0000001318137220 */ /* 0x000fe20000400000 */
[C---:B------:R-:W-:Y:S01]  /*6fc0*/  FFMA R12, R27.reuse, R2, R12 ;  /* 0x000000021b0c7223 */ /* 0x040fe2000000000c */
[C---:B------:R-:W-:Y:S01]  /*6fd0*/  FFMA R13, R27.reuse, R3, R13 ;  /* 0x000000031b0d7223 */ /* 0x040fe2000000000d */
[C---:B------:R-:W-:Y:S01]  /*6fe0*/  FFMA R14, R27.reuse, R4, R14 ;  /* 0x000000041b0e7223 */ /* 0x040fe2000000000e */
[----:B------:R-:W-:Y:S01]  /*6ff0*/  FFMA R19, R27, R5, R19 ;  /* 0x000000051b137223 */ /* 0x000fe20000000013 */
[----:B------:R-:W-:Y:S02]  /*7000*/  F2FP.BF16.F32.PACK_AB R35, R11, R6 ;  /* 0x000000060b23723e */ /* 0x000fe400000010ff */
[----:B------:R-:W-:Y:S02]  /*7010*/  F2FP.BF16.F32.PACK_AB R8, R9, R8 ;  /* 0x000000080908723e */ /* 0x000fe400000010ff */
[----:B------:R-:W-:Y:S01]  /*7020*/  F2FP.BF16.F32.PACK_AB R9, R15, R10 ;  /* 0x0000000a0f09723e */ /* 0x000fe200000010ff */
[----:B------:R1:W-:Y:S01]  /*7030*/  STSM.16.M88.4 [R60+0x400], R32 ;  /* 0x000400203c007844 */ /* 0x0003e20000000200 */
[----:B------:R-:W-:Y:S02]  /*7040*/  F2FP.BF16.F32.PACK_AB R10, R13, R12 ;  /* 0x0000000c0d0a723e */ /* 0x000fe400000010ff */
[----:B------:R-:W-:Y:S05]  /*7050*/  F2FP.BF16.F32.PACK_AB R11, R19, R14 ;  /* 0x0000000e130b723e */ /* 0x000fea00000010ff */
[----:B------:R1:W-:Y:S01]  /*7060*/  STSM.16.M88.4 [R59+0x400], R8 ;  /* 0x000400083b007844 */ /* 0x0003e20000000200 */
[----:B------:R-:W-:Y:S01]  /*7070*/  @!PT LDS RZ, [RZ] ;  /* 0x00000000fffff984 */ /* 0x000fe20000000800 */
[----:B------:R-:W-:Y:S01]  /*7080*/  @!PT LDS RZ, [RZ] ;  /* 0x00000000fffff984 */ /* 0x000fe20000000800 */
[----:B------:R-:W-:Y:S01]  /*7090*/  @!PT LDS RZ, [RZ] ;  /* 0x00000000fffff984 */ /* 0x000fe20000000800 */
[----:B------:R-:W-:Y:S01]  /*70a0*/  @!PT LDS RZ, [RZ] ;  /* 0x00000000fffff984 */ /* 0x000fe20000000800 */
[----:B------:R3:W-:Y:S07]  /*70b0*/  MEMBAR.ALL.CTA ;  /* 0x0000000000007992 */ /* 0x0007ee0000008000 */
[----:B---3--:R-:W3:Y:S02]  /*70c0*/  FENCE.VIEW.ASYNC.S ;  /* 0x00000000000073c6 */ /* 0x008ee40000000000 */
[----:B---3--:R-:W-:Y:S06]  /*70d0*/  BAR.SYNC.DEFER_BLOCKING 0x1, 0x80 ;  /* 0x0042000000007b1d */ /* 0x008fec0000010000 */
[----:B------:R-:W-:Y:S05]  /*70e0*/  @P0 BRA `(.L_x_120) ;  /* 0x0000000000280947 */ /* 0x000fea0003800000 */
[----:B------:R-:W3:Y:S01]  /*70f0*/  LDCU.64 UR6, c[0x0][0x348] ;  /* 0x00006900ff0677ac */ /* 0x000ee20008000a00 */
[----:B------:R-:W-:Y:S01]  /*7100*/  UIADD3 UR4, UPT, UPT, UR44, 0x400, URZ ;  /* 0x000004002c047890 */ /* 0x000fe2000fffe0ff */
[----:B------:R-:W-:Y:S05]  /*7110*/  UMOV UR51, UR36 ;  /* 0x0000002400337c82 */ /* 0x000fea0008000000 */
[----:B------:R-:W-:Y:S04]  /*7120*/  MOV R50, UR4 ;  /* 0x0000000400327c02 */ /* 0x000fe80008000f00 */
[----:B------:R-:W-:Y:S01]  /*7130*/  R2UR UR48, R50 ;  /* 0x00000000323072ca */ /* 0x000fe200000e0000 */
[----:B---3--:R-:W-:Y:S04]  /*7140*/  UIADD3 UR4, UP0, UPT, UR6, 0x680, URZ ;  /* 0x0000068006047890 */ /* 0x008fe8000ff1e0ff */
[----:B------:R-:W-:Y:S09]  /*7150*/  UIADD3.X UR5, UPT, UPT, URZ, UR7, URZ, UP0, !UPT ;  /* 0x00000007ff057290 */ /* 0x000ff200087fe4ff */
[----:B------:R3:W-:Y:S01]  /*7160*/  UTMASTG.3D [UR48], [UR4] ;  /* 0x00000030040073b5 */ /* 0x0007e20008010000 */
[----:B------:R0:W-:Y:S01]  /*7170*/  UTMACMDFLUSH ;  /* 0x00000000000079b7 */ /* 0x0001e20000000000 */
[----:B---3--:R-:W-:Y:S04]  /*7180*/  DEPBAR.LE SB0, 0x1 ;  /* 0x000080400000791a */ /* 0x008fe80000000000 */
.L_x_120:
[----:B------:R-:W-:Y:S05]  /*7190*/  BSYNC.RECONVERGENT B0 ;  /* 0x0000000000007941 */ /* 0x000fea0003800200 */
.L_x_119:
[----:B------:R-:W-:Y:S01]  /*71a0*/  BAR.SYNC.DEFER_BLOCKING 0x1, 0x80 ;  /* 0x0042000000007b1d */ /* 0x000fe20000010000 */
[----:B------:R-:W-:Y:S01]  /*71b0*/  ISETP.NE.AND P1, PT, R58, RZ, PT ;  /* 0x000000ff3a00720c */ /* 0x000fe20003f25270 */
[----:B------:R-:W-:Y:S01]  /*71c0*/  UISETP.NE.AND UP0, UPT, UR47, URZ, UPT ;  /* 0x000000ff2f00728c */ /* 0x000fe2000bf05270 */
[----:B------:R-:W-:Y:S11]  /*71d0*/  LEA R4, R61, UR44, 0x3 ;  /* 0x0000002c3d047c11 */ /* 0x000ff6000f8e18ff */
[----:B------:R-:W-:Y:S01]  /*71e0*/  @P1 SHF.L.U32 R3, R55, 0x1f, RZ ;  /* 0x0000001f37031819 */ /* 0x000fe200000006ff */
[----:B------:R-:W-:Y:S06]  /*71f0*/  BRA.U !UP0, `(.L_x_121) ;  /* 0x0000000108247547 */ /* 0x000fec000b800000 */
[----:B------:R-:W3:Y:S01]  /*7200*/  S2R R0, SR_CgaCtaId ;  /* 0x0000000000007919 */ /* 0x000ee20000008800 */
[----:B------:R-:W-:Y:S01]  /*7210*/  IMAD.U32 R2, RZ, RZ, UR46 ;  /* 0x0000002eff027e24 */ /* 0x000fe2000f8e00ff */
[----:B------:R-:W-:Y:S04]  /*7220*/  UIADD3 UR4, UPT, UPT, UR46, 0x1, URZ ;  /* 0x000000012e047890 */ /* 0x000fe8000fffe0ff */
[----:B------:R-:W-:Y:S01]  /*7230*/  @P1 LEA R2, R2, UR44, 0x3 ;  /* 0x0000002c02021c11 */ /* 0x000fe2000f8e18ff */
[----:B------:R-:W-:Y:S04]  /*7240*/  UISETP.NE.AND UP0, UPT, UR4, 0x4, UPT ;  /* 0x000000040400788c */ /* 0x000fe8000bf05270 */
[----:B------:R-:W-:Y:S01]  /*7250*/  @P1 VIADD R2, R2, 0x130 ;  /* 0x0000013002021836 */ /* 0x000fe20000000000 */
[----:B------:R-:W-:Y:S04]  /*7260*/  USEL UR46, UR4, URZ, UP0 ;  /* 0x000000ff042e7287 */ /* 0x000fe80008000000 */
[----:B---3--:R-:W-:Y:S04]  /*7270*/  @P1 PRMT R0, R0, 0x654, R2 ;  /* 0x0000065400001816 */ /* 0x008fe80000000002 */
[----:B------:R3:W-:Y:S04]  /*7280*/  @P1 SYNCS.ARRIVE.TRANS64.RED.A1T0 RZ, [R0+URZ], RZ ;  /* 0x000000ff00ff19a7 */ /* 0x0007e800081004ff */
.L_x_121:
[----:B------:R-:W4:Y:S01]  /*7290*/  @P1 SYNCS.PHASECHK.TRANS64.TRYWAIT P0, [R4+URZ+0x110], R3 ;  /* 0x00011003040015a7 */ /* 0x000f2200080011ff */
[----:B------:R-:W-:Y:S01]  /*72a0*/  BSSY B1, `(.L_x_122) ;  /* 0x0000013000017945 */ /* 0x000fe20003800000 */
[----:B----4-:R-:W-:Y:S03]  /*72b0*/  @P1 SEL R63, RZ, 0x1, !P0 ;  /* 0x00000001ff3f1807 */ /* 0x010fe60004000000 */
[----:B------:R-:W-:Y:S05]  /*72c0*/  @!P1 BRA `(.L_x_123) ;  /* 0x0000000000409947 */ /* 0x000fea0003800000 */
[----:B------:R-:W-:Y:S01]  /*72d0*/  ISETP.NE.AND P1, PT, R64, RZ, PT ;  /* 0x000000ff4000720c */ /* 0x000fe20003f25270 */
[----:B------:R-:W-:Y:S01]  /*72e0*/  BSSY B0, `(.L_x_124) ;  /* 0x0000009000007945 */ /* 0x000fe20003800000 */
[----:B------:R-:W-:Y:S11]  /*72f0*/  ISETP.NE.AND P0, PT, R63, RZ, PT ;  /* 0x000000ff3f00720c */ /* 0x000ff60003f05270 */
[----:B------:R-:W-:Y:S05]  /*7300*/  @P1 IMAD R3, R61, 0x1000, R62 ;  /* 0x000010003d031824 */ /* 0x000fea00078e023e */
[----:B------:R-:W-:Y:S05]  /*7310*/  @P1 IADD3 R2, PT, PT, R3, UR44, RZ ;  /* 0x0000002c03021c10 */ /* 0x000fea000fffe0ff */
[----:B------:R-:W-:Y:S01]  /*7320*/  @P1 IMAD.IADD R2, R56, 0x1, R2 ;  /* 0x0000000138021824 */ /* 0x000fe200078e0202 */
[----:B------:R-:W-:Y:S06]  /*7330*/  @P0 BRA `(.L_x_125) ;  /* 0x00000000000c0947 */ /* 0x000fec0003800000 */
[----:B---3--:R-:W-:Y:S04]  /*7340*/  SHF.L.U32 R0, R55, 0x1f, RZ ;  /* 0x0000001f37007819 */ /* 0x008fe800000006ff */
[----:B------:R-:W3:Y:S02]  /*7350*/  SYNCS.PHASECHK.TRANS64.TRYWAIT P0, [R4+URZ+0x110], R0 ;  /* 0x00011000040075a7 */ /* 0x000ee400080011ff */
[----:B---3--:R-:W-:Y:S05]  /*7360*/  @!P0 BRA `(.L_x_126) ;  /* 0x0000002800e08947 */ /* 0x008fea0003800000 */
.L_x_125:
[----:B------:R-:W-:Y:S05]  /*7370*/  BSYNC B0 ;  /* 0x0000000000007941 */ /* 0x000fea0003800000 */
.L_x_124:
[----:B------:R-:W-:Y:S02]  /*7380*/  ISETP.NE.AND P0, PT, R64, RZ, PT ;  /* 0x000000ff4000720c */ /* 0x000fe40003f05270 */
[----:B------:R-:W-:Y:S11]  /*7390*/  IADD3 R61, PT, PT, R61, 0x1, RZ ;  /* 0x000000013d3d7810 */ /* 0x000ff60007ffe0ff */
[----:B------:R-:W-:Y:S05]  /*73a0*/  @P0 WARPSYNC.ALL ;  /* 0x0000000000000948 */ /* 0x000fea0003800000 */
[----:B------:R4:W1:Y:S04]  /*73b0*/  @P0 LDSM.16.M88.4 R28, [R3+UR44+0x400] ;  /* 0x0004002c031c083b */ /* 0x0008680008000200 */
[----:B------:R4:W1:Y:S02]  /*73c0*/  @P0 LDSM.16.M88.4 R36, [R2+0x400] ;  /* 0x000400000224083b */ /* 0x0008640000000200 */
.L_x_123:
[----:B------:R-:W-:Y:S05]  /*73d0*/  BSYNC B1 ;  /* 0x0000000000017941 */ /* 0x000fea0003800000 */
.L_x_122:
[----:B---3--:R-:W-:Y:S05]  /*73e0*/  VIADD R0, R25, 0x20 ;  /* 0x0000002019007836 */ /* 0x008fea0000000000 */
[----:B------:R-:W-:Y:S04]  /*73f0*/  SHF.R.U32.HI R0, RZ, 0x15, R0 ;  /* 0x00000015ff007819 */ /* 0x000fe80000011600 */
[----:B------:R-:W-:Y:S11]  /*7400*/  LOP3.LUT P0, RZ, R0, 0x3, R46, 0x48, !PT ;  /* 0x0000000300ff7812 */ /* 0x000ff6000780482e */
[----:B------:R-:W-:Y:S02]  /*7410*/  @!UPT UIADD3 URZ, UPT, UPT, URZ, URZ, URZ ;  /* 0x000000fffffff290 */ /* 0x000fe4000fffe0ff */
[----:B------:R-:W-:Y:S05]  /*7420*/  @!P0 BRA `(.L_x_127) ;  /* 0x0000000000408947 */ /* 0x000fea0003800000 */
[----:B------:R-:W3:Y:S01]  /*7430*/  LDCU.64 UR8, c[0x4][0x70] ;  /* 0x01000e00ff0877ac */ /* 0x000ee20008000a00 */
[----:B----4-:R-:W-:Y:S01]  /*7440*/  MOV R3, 0x0 ;  /* 0x0000000000037802 */ /* 0x010fe20000000f00 */
[----:B------:R-:W-:Y:S02]  /*7450*/  HFMA2 R12, -RZ, RZ, 0, 5.9604644775390625e-08 ;  /* 0x00000001ff0c7431 */ /* 0x000fe400000001ff */
[----:B-1----:R-:W-:Y:S02]  /*7460*/  IMAD.MOV.U32 R8, RZ, RZ, 0x192 ;  /* 0x00000192ff087424 */ /* 0x002fe400078e00ff */
[----:B------:R-:W-:Y:S01]  /*7470*/  IMAD.MOV.U32 R13, RZ, RZ, RZ ;  /* 0x000000ffff0d7224 */ /* 0x000fe200078e00ff */
[----:B------:R-:W1:Y:S01]  /*7480*/  LDCU.64 UR6, c[0x4][0x78] ;  /* 0x01000f00ff0677ac */ /* 0x000e620008000a00 */
[----:B------:R-:W4:Y:S01]  /*7490*/  LDC.64 R2, c[0x4][R3] ;  /* 0x0100000003027b82 */ /* 0x000f220000000a00 */
[----:B------:R-:W5:Y:S01]  /*74a0*/  LDCU.64 UR4, c[0x4][0x10] ;  /* 0x01000200ff0477ac */ /* 0x000f620008000a00 */
[----:B---3--:R-:W-:Y:S01]  /*74b0*/  MOV R5, UR9 ;  /* 0x0000000900057c02 */ /* 0x008fe20008000f00 */
[----:B------:R-:W-:Y:S01]  /*74c0*/  IMAD.U32 R4, RZ, RZ, UR8 ;  /* 0x00000008ff047e24 */ /* 0x000fe2000f8e00ff */
[----:B-1----:R-:W-:Y:S01]  /*74d0*/  MOV R7, UR7 ;  /* 0x0000000700077c02 */ /* 0x002fe20008000f00 */
[----:B------:R-:W-:Y:S01]  /*74e0*/  IMAD.U32 R6, RZ, RZ, UR6 ;  /* 0x00000006ff067e24 */ /* 0x000fe2000f8e00ff */
[----:B-----5:R-:W-:Y:S01]  /*74f0*/  MOV R11, UR5 ;  /* 0x00000005000b7c02 */ /* 0x020fe20008000f00 */
[----:B------:R-:W-:Y:S02]  /*7500*/  IMAD.U32 R10, RZ, RZ, UR4 ;  /* 0x00000004ff0a7e24 */ /* 0x000fe4000f8e00ff */
[----:B------:R-:W-:Y:S07]  /*7510*/  LEPC R20, `(.L_x_127) ;  /* 0x000000001014794e */ /* 0x000fee0000000000 */
[----:B--2-4-:R-:W-:Y:S05]  /*7520*/  CALL.ABS.NOINC R2 ;  /* 0x0000000002007343 */ /* 0x014fea0003c00000 */
.L_x_127:
[----:B-1--4-:R-:W-:Y:S01]  /*7530*/  SHF.L.U32 R3, R28, 0x10, RZ ;  /* 0x000000101c037819 */ /* 0x012fe200000006ff */
[----:B------:R-:W-:Y:S05]  /*7540*/  WARPSYNC.ALL ;  /* 0x0000000000007948 */ /* 0x000fea0003800000 */
[----:B------:R-:W-:Y:S01]  /*7550*/  R2UR UR4, R25 ;  /* 0x00000000190472ca */ /* 0x000fe200000e0000 */
[----:B------:R-:W1:Y:S01]  /*7560*/  S2R R65, SR_CgaCtaId ;  /* 0x0000000000417919 */ /* 0x000e620000008800 */
[C---:B------:R-:W-:Y:S01]  /*7570*/  SHF.L.U32 R20, R29.reuse, 0x10, RZ ;  /* 0x000000101d147819 */ /* 0x040fe200000006ff */
[----:B------:R-:W-:Y:S01]  /*7580*/  BSSY.RECONVERGENT B0, `(.L_x_128) ;  /* 0x0000054000007945 */ /* 0x000fe20003800200 */
[----:B------:R-:W-:Y:S02]  /*7590*/  LOP3.LUT R21, R29, 0xffff0000, RZ, 0xc0, !PT ;  /* 0xffff00001d157812 */ /* 0x000fe400078ec0ff */
[----:B------:R-:W-:Y:S02]  /*75a0*/  ISETP.NE.AND P6, PT, R58, RZ, PT ;  /* 0x000000ff3a00720c */ /* 0x000fe40003fc5270 */
[----:B------:R-:W-:Y:S05]  /*75b0*/  ISETP.NE.AND P0, PT, R57, RZ, PT ;  /* 0x000000ff3900720c */ /* 0x000fea0003f05270 */
[----:B------:R-:W3:Y:S02]  /*75c0*/  LDTM.16dp256bit.x4 R4, tmem[UR4+0x20] ;  /* 0x00002004000479ee */ /* 0x000ee40008120000 */
[----:B---3--:R-:W-:Y:S01]  /*75d0*/  FMUL R0, R24, R4 ;  /* 0x0000000418007220 */ /* 0x008fe20000400000 */
[----:B------:R-:W-:Y:S01]  /*75e0*/  LOP3.LUT R4, R28, 0xffff0000, RZ, 0xc0, !PT ;  /* 0xffff00001c047812 */ /* 0x000fe200078ec0ff */
[C---:B------:R-:W-:Y:S01]  /*75f0*/  FMUL R2, R24.reuse, R5 ;  /* 0x0000000518027220 */ /* 0x040fe20000400000 */
[C---:B------:R-:W-:Y:S01]  /*7600*/  FMUL R7, R24.reuse, R7 ;  /* 0x0000000718077220 */ /* 0x040fe20000400000 */
[C---:B------:R-:W-:Y:S01]  /*7610*/  FFMA R0, R27.reuse, R3, R0 ;  /* 0x000000031b007223 */ /* 0x040fe20000000000 */
[C---:B------:R-:W-:Y:S01]  /*7620*/  FMUL R3, R24.reuse, R6 ;  /* 0x0000000618037220 */ /* 0x040fe20000400000 */
[C---:B------:R-:W-:Y:S01]  /*7630*/  FFMA R2, R27.reuse, R4, R2 ;  /* 0x000000041b027223 */ /* 0x040fe20000000002 */
[C---:B------:R-:W-:Y:S01]  /*7640*/  FMUL R4, R24.reuse, R8 ;  /* 0x0000000818047220 */ /* 0x040fe20000400000 */
[----:B------:R-:W-:Y:S01]  /*7650*/  FMUL R8, R24, R12 ;  /* 0x0000000c18087220 */ /* 0x000fe20000400000 */
[C---:B------:R-:W-:Y:S01]  /*7660*/  FFMA R3, R27.reuse, R20, R3 ;  /* 0x000000141b037223 */ /* 0x040fe20000000003 */
[----:B------:R-:W-:Y:S01]  /*7670*/  FFMA R7, R27, R21, R7 ;  /* 0x000000151b077223 */ /* 0x000fe20000000007 */
[----:B------:R-:W-:Y:S01]  /*7680*/  F2FP.BF16.F32.PACK_AB R32, R2, R0 ;  /* 0x000000000220723e */ /* 0x000fe200000010ff */
[----:B------:R-:W-:Y:S01]  /*7690*/  FMUL R12, R24, R16 ;  /* 0x00000010180c7220 */ /* 0x000fe20000400000 */
[----:B------:R-:W-:Y:S01]  /*76a0*/  SHF.L.U32 R16, R30, 0x10, RZ ;  /* 0x000000101e107819 */ /* 0x000fe200000006ff */
[----:B------:R-:W-:Y:S01]  /*76b0*/  FMUL R5, R24, R9 ;  /* 0x0000000918057220 */ /* 0x000fe20000400000 */
[----:B------:R-:W-:Y:S01]  /*76c0*/  LOP3.LUT R0, R30, 0xffff0000, RZ, 0xc0, !PT ;  /* 0xffff00001e007812 */ /* 0x000fe200078ec0ff */
[C---:B------:R-:W-:Y:S01]  /*76d0*/  FMUL R6, R24.reuse, R10 ;  /* 0x0000000a18067220 */ /* 0x040fe20000400000 */
[----:B------:R-:W-:Y:S01]  /*76e0*/  SHF.L.U32 R2, R31, 0x10, RZ ;  /* 0x000000101f027819 */ /* 0x000fe200000006ff */
[----:B------:R-:W-:Y:S01]  /*76f0*/  FFMA R4, R27, R16, R4 ;  /* 0x000000101b047223 */ /* 0x000fe20000000004 */
[----:B------:R-:W-:Y:S01]  /*7700*/  F2FP.BF16.F32.PACK_AB R33, R7, R3 ;  /* 0x000000030721723e */ /* 0x000fe200000010ff */
[----:B------:R-:W-:Y:S01]  /*7710*/  FFMA R5, R27, R0, R5 ;  /* 0x000000001b057223 */ /* 0x000fe20000000005 */
[----:B------:R-:W-:Y:S01]  /*7720*/  LOP3.LUT R3, R31, 0xffff0000, RZ, 0xc0, !PT ;  /* 0xffff00001f037812 */ /* 0x000fe200078ec0ff */
[----:B------:R-:W-:Y:S01]  /*7730*/  FMUL R11, R24, R11 ;  /* 0x0000000b180b7220 */ /* 0x000fe20000400000 */
[C---:B------:R-:W-:Y:S01]  /*7740*/  SHF.L.U32 R0, R36.reuse, 0x10, RZ ;  /* 0x0000001024007819 */ /* 0x040fe200000006ff */
[C---:B------:R-:W-:Y:S01]  /*7750*/  FFMA R6, R27.reuse, R2, R6 ;  /* 0x000000021b067223 */ /* 0x040fe20000000006 */
[----:B------:R-:W-:Y:S01]  /*7760*/  LOP3.LUT R2, R36, 0xffff0000, RZ, 0xc0, !PT ;  /* 0xffff000024027812 */ /* 0x000fe200078ec0ff */
[----:B------:R-:W-:Y:S01]  /*7770*/  FFMA R11, R27, R3, R11 ;  /* 0x000000031b0b7223 */ /* 0x000fe2000000000b */
[----:B------:R-:W-:Y:S01]  /*7780*/  SHF.L.U32 R3, R37, 0x10, RZ ;  /* 0x0000001025037819 */ /* 0x000fe200000006ff */
[C---:B------:R-:W-:Y:S01]  /*7790*/  FMUL R9, R24.reuse, R13 ;  /* 0x0000000d18097220 */ /* 0x040fe20000400000 */
[----:B------:R-:W-:Y:S01]  /*77a0*/  F2FP.BF16.F32.PACK_AB R34, R5, R4 ;  /* 0x000000040522723e */ /* 0x000fe200000010ff */
[----:B------:R-:W-:Y:S01]  /*77b0*/  FMUL R10, R24, R14 ;  /* 0x0000000e180a7220 */ /* 0x000fe20000400000 */
[----:B------:R-:W-:Y:S01]  /*77c0*/  SHF.L.U32 R4, R39, 0x10, RZ ;  /* 0x0000001027047819 */ /* 0x000fe200000006ff */
[----:B------:R-:W-:Y:S01]  /*77d0*/  FFMA R8, R27, R0, R8 ;  /* 0x000000001b087223 */ /* 0x000fe20000000008 */
[----:B------:R-:W-:Y:S01]  /*77e0*/  LOP3.LUT R0, R37, 0xffff0000, RZ, 0xc0, !PT ;  /* 0xffff000025007812 */ /* 0x000fe200078ec0ff */
[C---:B------:R-:W-:Y:S01]  /*77f0*/  FFMA R9, R27.reuse, R2, R9 ;  /* 0x000000021b097223 */ /* 0x040fe20000000009 */
[C---:B------:R-:W-:Y:S01]  /*7800*/  SHF.L.U32 R2, R38.reuse, 0x10, RZ ;  /* 0x0000001026027819 */ /* 0x040fe200000006ff */
[----:B------:R-:W-:Y:S01]  /*7810*/  FFMA R10, R27, R3, R10 ;  /* 0x000000031b0a7223 */ /* 0x000fe2000000000a */
[----:B------:R-:W-:Y:S01]  /*7820*/  LOP3.LUT R3, R38, 0xffff0000, RZ, 0xc0, !PT ;  /* 0xffff000026037812 */ /* 0x000fe200078ec0ff */
[C---:B------:R-:W-:Y:S01]  /*7830*/  FMUL R15, R24.reuse, R15 ;  /* 0x0000000f180f7220 */ /* 0x040fe20000400000 */
[----:B------:R-:W-:Y:S01]  /*7840*/  LOP3.LUT R5, R39, 0xffff0000, RZ, 0xc0, !PT ;  /* 0xffff000027057812 */ /* 0x000fe200078ec0ff */
[C---:B------:R-:W-:Y:S01]  /*7850*/  FMUL R13, R24.reuse, R17 ;  /* 0x00000011180d7220 */ /* 0x040fe20000400000 */
[----:B------:R-:W-:Y:S01]  /*7860*/  F2FP.BF16.F32.PACK_AB R35, R11, R6 ;  /* 0x000000060b23723e */ /* 0x000fe200000010ff */
[C---:B------:R-:W-:Y:S01]  /*7870*/  FMUL R14, R24.reuse, R18 ;  /* 0x00000012180e7220 */ /* 0x040fe20000400000 */
[C---:B------:R-:W-:Y:S01]  /*7880*/  FFMA R15, R27.reuse, R0, R15 ;  /* 0x000000001b0f7223 */ /* 0x040fe2000000000f */
[----:B------:R-:W-:Y:S01]  /*7890*/  FMUL R19, R24, R19 ;  /* 0x0000001318137220 */ /* 0x000fe20000400000 */
[----:B------:R-:W-:Y:S01]  /*78a0*/  FFMA R12, R27, R2, R12 ;  /* 0x000000021b0c7223 */ /* 0x000fe2000000000c */
[----:B------:R3:W-:Y:S01]  /*78b0*/  STSM.16.M88.4 [R60+0x1400], R32 ;  /* 0x001400203c007844 */ /* 0x0007e20000000200 */
[----:B------:R-:W-:Y:S01]  /*78c0*/  F2FP.BF16.F32.PACK_AB R8, R9, R8 ;  /* 0x000000080908723e */ /* 0x000fe200000010ff */
[----:B------:R-:W-:Y:S01]  /*78d0*/  FFMA R13, R27, R3, R13 ;  /* 0x000000031b0d7223 */ /* 0x000fe2000000000d */
[----:B------:R-:W-:Y:S01]  /*78e0*/  F2FP.BF16.F32.PACK_AB R9, R15, R10 ;  /* 0x0000000a0f09723e */ /* 0x000fe200000010ff */
[C---:B------:R-:W-:Y:S01]  /*78f0*/  FFMA R14, R27.reuse, R4, R14 ;  /* 0x000000041b0e7223 */ /* 0x040fe2000000000e */
[----:B------:R-:W-:Y:S01]  /*7900*/  FFMA R19, R27, R5, R19 ;  /* 0x000000051b137223 */ /* 0x000fe20000000013 */
[----:B------:R-:W-:Y:S02]  /*7910*/  MOV R0, UR46 ;  /* 0x0000002e00007c02 */ /* 0x000fe40008000f00 */
[----:B------:R-:W-:Y:S02]  /*7920*/  F2FP.BF16.F32.PACK_AB R10, R13, R12 ;  /* 0x0000000c0d0a723e */ /* 0x000fe400000010ff */
[----:B------:R-:W-:Y:S02]  /*7930*/  F2FP.BF16.F32.PACK_AB R11, R19, R14 ;  /* 0x0000000e130b723e */ /* 0x000fe400000010ff */
[----:B------:R-:W-:Y:S02]  /*7940*/  @P6 LEA R0, R0, UR44, 0x3 ;  /* 0x0000002c00006c11 */ /* 0x000fe4000f8e18ff */
[----:B------:R-:W-:Y:S01]  /*7950*/  LEA R2, R61, UR44, 0x3 ;  /* 0x0000002c3d027c11 */ /* 0x000fe2000f8e18ff */
[----:B------:R3:W-:Y:S01]  /*7960*/  STSM.16.M88.4 [R59+0x1400], R8 ;  /* 0x001400083b007844 */ /* 0x0007e20000000200 */
[----:B------:R-:W-:Y:S02]  /*7970*/  @P6 IADD3 R0, PT, PT, R0, 0x130, RZ ;  /* 0x0000013000006810 */ /* 0x000fe40007ffe0ff */
[----:B------:R-:W-:Y:S01]  /*7980*/  @P6 SHF.L.U32 R3, R55, 0x1f, RZ ;  /* 0x0000001f37036819 */ /* 0x000fe200000006ff */
[----:B------:R-:W-:Y:S01]  /*7990*/  @!PT LDS RZ, [RZ] ;  /* 0x00000000fffff984 */ /* 0x000fe20000000800 */
[----:B------:R-:W-:Y:S01]  /*79a0*/  @!PT LDS RZ, [RZ] ;  /* 0x00000000fffff984 */ /* 0x000fe20000000800 */
[----:B------:R-:W-:Y:S01]  /*79b0*/  @!PT LDS RZ, [RZ] ;  /* 0x00000000fffff984 */ /* 0x000fe20000000800 */
[----:B------:R-:W-:Y:S01]  /*79c0*/  @!PT LDS RZ, [RZ] ;  /* 0x00000000fffff984 */ /* 0x000fe20000000800 */
[----:B------:R4:W-:Y:S06]  /*79d0*/  MEMBAR.ALL.CTA ;  /* 0x0000000000007992 */ /* 0x0009ec0000008000 */
[----:B----4-:R-:W4:Y:S01]  /*79e0*/  FENCE.VIEW.ASYNC.S ;  /* 0x00000000000073c6 */ /* 0x010f220000000000 */
[----:B-1----:R-:W-:Y:S01]  /*79f0*/  @P6 PRMT R0, R65, 0x654, R0 ;  /* 0x0000065441006816 */ /* 0x002fe20000000000 */
[----:B----4-:R-:W-:Y:S06]  /*7a00*/  BAR.SYNC.DEFER_BLOCKING 0x1, 0x80 ;  /* 0x0042000000007b1d */ /* 0x010fec0000010000 */
[----:B------:R-:W-:Y:S05]  /*7a10*/  @P0 BRA `(.L_x_129) ;  /* 0x0000000000280947 */ /* 0x000fea0003800000 */
[----:B------:R-:W1:Y:S01]  /*7a20*/  LDCU.64 UR6, c[0x0][0x348] ;  /* 0x00006900ff0677ac */ /* 0x000e620008000a00 */
[----:B------:R-:W-:Y:S02]  /*7a30*/  UIADD3 UR9, UPT, UPT, UR49, 0x20, URZ ;  /* 0x0000002031097890 */ /* 0x000fe4000fffe0ff */
[----:B------:R-:W-:Y:S01]  /*7a40*/  UIADD3 UR8, UPT, UPT, UR44, 0x1400, URZ ;  /* 0x000014002c087890 */ /* 0x000fe2000fffe0ff */
[----:B------:R-:W-:Y:S01]  /*7a50*/  UMOV UR10, UR50 ;  /* 0x00000032000a7c82 */ /* 0x000fe20008000000 */
[----:B------:R-:W-:Y:S01]  /*7a60*/  UMOV UR11, UR36 ;  /* 0x00000024000b7c82 */ /* 0x000fe20008000000 */
[----:B-1----:R-:W-:Y:S04]  /*7a70*/  UIADD3 UR4, UP0, UPT, UR6, 0x680, URZ ;  /* 0x0000068006047890 */ /* 0x002fe8000ff1e0ff */
[----:B------:R-:W-:Y:S09]  /*7a80*/  UIADD3.X UR5, UPT, UPT, URZ, UR7, URZ, UP0, !UPT ;  /* 0x00000007ff057290 */ /* 0x000ff200087fe4ff */
[----:B------:R1:W-:Y:S01]  /*7a90*/  UTMASTG.3D [UR8], [UR4] ;  /* 0x00000008040073b5 */ /* 0x0003e20008010000 */
[----:B------:R0:W-:Y:S01]  /*7aa0*/  UTMACMDFLUSH ;  /* 0x00000000000079b7 */ /* 0x0001e20000000000 */
[----:B-1----:R-:W-:Y:S04]  /*7ab0*/  DEPBAR.LE SB0, 0x1 ;  /* 0x000080400000791a */ /* 0x002fe80000000000 */
.L_x_129:
[----:B------:R-:W-:Y:S05]  /*7ac0*/  BSYNC.RECONVERGENT B0 ;  /* 0x0000000000007941 */ /* 0x000fea0003800200 */
.L_x_128:
[----:B------:R-:W-:Y:S01]  /*7ad0*/  BAR.SYNC.DEFER_BLOCKING 0x1, 0x80 ;  /* 0x0042000000007b1d */ /* 0x000fe20000010000 */
[----:B------:R-:W-:Y:S04]  /*7ae0*/  UIADD3 UR4, UPT, UPT, UR46, 0x1, URZ ;  /* 0x000000012e047890 */ /* 0x000fe8000fffe0ff */
[----:B------:R-:W-:Y:S04]  /*7af0*/  UISETP.NE.AND UP0, UPT, UR4, 0x4, UPT ;  /* 0x000000040400788c */ /* 0x000fe8000bf05270 */
[----:B------:R-:W-:Y:S01]  /*7b00*/  USEL UR45, UR4, URZ, UP0 ;  /* 0x000000ff042d7287 */ /* 0x000fe20008000000 */
[----:B------:R1:W-:Y:S01]  /*7b10*/  @P6 SYNCS.ARRIVE.TRANS64.RED.A1T0 RZ, [R0+URZ], RZ ;  /* 0x000000ff00ff69a7 */ /* 0x0003e200081004ff */
[----:B------:R-:W-:Y:S01]  /*7b20*/  BSSY B1, `(.L_x_130) ;  /* 0x0000014000017945 */ /* 0x000fe20003800000 */
[----:B------:R-:W4:Y:S02]  /*7b30*/  @P6 SYNCS.PHASECHK.TRANS64.TRYWAIT P0, [R2+URZ+0x110], R3 ;  /* 0x00011003020065a7 */ /* 0x000f2400080011ff */
[----:B----4-:R-:W-:Y:S01]  /*7b40*/  @P6 SEL R63, RZ, 0x1, !P0 ;  /* 0x00000001ff3f6807 */ /* 0x010fe20004000000 */
[----:B-1----:R-:W-:Y:S06]  /*7b50*/  @!P6 BRA `(.L_x_131) ;  /* 0x000000000040e947 */ /* 0x002fec0003800000 */
[----:B------:R-:W-:Y:S01]  /*7b60*/  ISETP.NE.AND P1, PT, R64, RZ, PT ;  /* 0x000000ff4000720c */ /* 0x000fe20003f25270 */
[----:B------:R-:W-:Y:S01]  /*7b70*/  BSSY B0, `(.L_x_132) ;  /* 0x0000009000007945 */ /* 0x000fe20003800000 */
[----:B------:R-:W-:Y:S11]  /*7b80*/  ISETP.NE.AND P0, PT, R63, RZ, PT ;  /* 0x000000ff3f00720c */ /* 0x000ff60003f05270 */
[----:B------:R-:W-:Y:S05]  /*7b90*/  @P1 IMAD R3, R61, 0x1000, R62 ;  /* 0x000010003d031824 */ /* 0x000fea00078e023e */
[----:B------:R-:W-:Y:S05]  /*7ba0*/  @P1 IADD3 R0, PT, PT, R3, UR44, RZ ;  /* 0x0000002c03001c10 */ /* 0x000fea000fffe0ff */
[----:B------:R-:W-:Y:S01]  /*7bb0*/  @P1 IMAD.IADD R0, R56, 0x1, R0 ;  /* 0x0000000138001824 */ /* 0x000fe200078e0200 */
[----:B------:R-:W-:Y:S06]  /*7bc0*/  @P0 BRA `(.L_x_133) ;  /* 0x00000000000c0947 */ /* 0x000fec0003800000 */
[----:B------:R-:W-:Y:S04]  /*7bd0*/  SHF.L.U32 R4, R55, 0x1f, RZ ;  /* 0x0000001f37047819 */ /* 0x000fe800000006ff */
[----:B------:R-:W1:Y:S02]  /*7be0*/  SYNCS.PHASECHK.TRANS64.TRYWAIT P0, [R2+URZ+0x110], R4 ;  /* 0x00011004020075a7 */ /* 0x000e6400080011ff */
[----:B-1----:R-:W-:Y:S05]  /*7bf0*/  @!P0 BRA `(.L_x_134) ;  /* 0x0000002000d08947 */ /* 0x002fea0003800000 */
.L_x_133:
[----:B------:R-:W-:Y:S05]  /*7c00*/  BSYNC B0 ;  /* 0x0000000000007941 */ /* 0x000fea0003800000 */
.L_x_132:
[----:B------:R-:W-:Y:S02]  /*7c10*/  ISETP.NE.AND P0, PT, R64, RZ, PT ;  /* 0x000000ff4000720c */ /* 0x000fe40003f05270 */
[----:B------:R-:W-:Y:S11]  /*7c20*/  IADD3 R61, PT, PT, R61, 0x1, RZ ;  /* 0x000000013d3d7810 */ /* 0x000ff60007ffe0ff */
[----:B------:R-:W-:Y:S05]  /*7c30*/  @P0 WARPSYNC.ALL ;  /* 0x0000000000000948 */ /* 0x000fea0003800000 */
[----:B------:R4:W1:Y:S04]  /*7c40*/  @P0 LDSM.16.M88.4 R28, [R3+UR44+0x400] ;  /* 0x0004002c031c083b */ /* 0x0008680008000200 */
[----:B------:R4:W1:Y:S02]  /*7c50*/  @P0 LDSM.16.M88.4 R36, [R0+0x400] ;  /* 0x000400000024083b */ /* 0x0008640000000200 */
.L_x_131:
[----:B------:R-:W-:Y:S05]  /*7c60*/  BSYNC B1 ;  /* 0x0000000000017941 */ /* 0x000fea0003800000 */
.L_x_130:
[----:B----4-:R-:W-:Y:S05]  /*7c70*/  VIADD R0, R25, 0x40 ;  /* 0x0000004019007836 */ /* 0x010fea0000000000 */
[----:B------:R-:W-:Y:S04]  /*7c80*/  SHF.R.U32.HI R0, RZ, 0x15, R0 ;  /* 0x00000015ff007819 */ /* 0x000fe80000011600 */
[----:B------:R-:W-:Y:S11]  /*7c90*/  LOP3.LUT P0, RZ, R0, 0x3, R46, 0x48, !PT ;  /* 0x0000000300ff7812 */ /* 0x000ff6000780482e */
[----:B------:R-:W-:Y:S02]  /*7ca0*/  @!UPT UIADD3 URZ, UPT, UPT, URZ, URZ, URZ ;  /* 0x000000fffffff290 */ /* 0x000fe4000fffe0ff */
[----:B------:R-:W-:Y:S05]  /*7cb0*/  @!P0 BRA `(.L_x_135) ;  /* 0x0000000000408947 */ /* 0x000fea0003800000 */
[----:B------:R-:W4:Y:S01]  /*7cc0*/  LDCU.64 UR8, c[0x4][0x70] ;  /* 0x01000e00ff0877ac */ /* 0x000f220008000a00 */
[----:B------:R-:W-:Y:S01]  /*7cd0*/  MOV R3, 0x0 ;  /* 0x0000000000037802 */ /* 0x000fe20000000f00 */
[----:B------:R-:W-:Y:S02]  /*7ce0*/  HFMA2 R12, -RZ, RZ, 0, 5.9604644775390625e-08 ;  /* 0x00000001ff0c7431 */ /* 0x000fe400000001ff */
[----:B---3--:R-:W-:Y:S02]  /*7cf0*/  IMAD.MOV.U32 R8, RZ, RZ, 0x192 ;  /* 0x00000192ff087424 */ /* 0x008fe400078e00ff */
[----:B------:R-:W-:Y:S01]  /*7d00*/  IMAD.MOV.U32 R13, RZ, RZ, RZ ;  /* 0x000000ffff0d7224 */ /* 0x000fe200078e00ff */
[----:B------:R-:W3:Y:S01]  /*7d10*/  LDCU.64 UR6, c[0x4][0x78] ;  /* 0x01000f00ff0677ac */ /* 0x000ee20008000a00 */
[----:B-1----:R-:W1:Y:S01]  /*7d20*/  LDC.64 R2, c[0x4][R3] ;  /* 0x0100000003027b82 */ /* 0x002e620000000a00 */
[----:B------:R-:W5:Y:S01]  /*7d30*/  LDCU.64 UR4, c[0x4][0x10] ;  /* 0x01000200ff0477ac */ /* 0x000f620008000a00 */
[----:B----4-:R-:W-:Y:S01]  /*7d40*/  MOV R5, UR9 ;  /* 0x0000000900057c02 */ /* 0x010fe20008000f00 */
[----:B------:R-:W-:Y:S01]  /*7d50*/  IMAD.U32 R4, RZ, RZ, UR8 ;  /* 0x00000008ff047e24 */ /* 0x000fe2000f8e00ff */
[----:B---3--:R-:W-:Y:S01]  /*7d60*/  MOV R7, UR7 ;  /* 0x0000000700077c02 */ /* 0x008fe20008000f00 */
[----:B------:R-:W-:Y:S01]  /*7d70*/  IMAD.U32 R6, RZ, RZ, UR6 ;  /* 0x00000006ff067e24 */ /* 0x000fe2000f8e00ff */
[----:B-----5:R-:W-:Y:S01]  /*7d80*/  MOV R11, UR5 ;  /* 0x00000005000b7c02 */ /* 0x020fe20008000f00 */
[----:B------:R-:W-:Y:S02]  /*7d90*/  IMAD.U32 R10, RZ, RZ, UR4 ;  /* 0x00000004ff0a7e24 */ /* 0x000fe4000f8e00ff */
[----:B------:R-:W-:Y:S07]  /*7da0*/  LEPC R20, `(.L_x_135) ;  /* 0x000000001014794e */ /* 0x000fee0000000000 */
[----:B-12---:R-:W-:Y:S05]  /*7db0*/  CALL.ABS.NOINC R2 ;  /* 0x0000000002007343 */ /* 0x006fea0003c00000 */
.L_x_135:
[----:B-1----:R-:W-:Y:S01]  /*7dc0*/  SHF.L.U32 R3, R28, 0x10, RZ ;  /* 0x000000101c037819 */ /* 0x002fe200000006ff */
[----:B------:R-:W-:Y:S05]  /*7dd0*/  WARPSYNC.ALL ;  /* 0x0000000000007948 */ /* 0x000fea0003800000 */
[----:B------:R-:W-:Y:S01]  /*7de0*/  R2UR UR4, R25 ;  /* 0x00000000190472ca */ /* 0x000fe200000e0000 */
[----:B------:R-:W-:Y:S01]  /*7df0*/  BSSY.RECONVERGENT B0, `(.L_x_136) ;  /* 0x0000055000007945 */ /* 0x000fe20003800200 */
[C---:B------:R-:W-:Y:S02]  /*7e00*/  SHF.L.U32 R20, R29.reuse, 0x10, RZ ;  /* 0x000000101d147819 */ /* 0x040fe400000006ff */
[----:B------:R-:W-:Y:S02]  /*7e10*/  LOP3.LUT R21, R29, 0xffff0000, RZ, 0xc0, !PT ;  /* 0xffff00001d157812 */ /* 0x000fe400078ec0ff */
[----:B------:R-:W-:Y:S02]  /*7e20*/  ISETP.NE.AND P6, PT, R58, RZ, PT ;  /* 0x000000ff3a00720c */ /* 0x000fe40003fc5270 */
[----:B------:R-:W-:Y:S05]  /*7e30*/  ISETP.NE.AND P0, PT, R57, RZ, PT ;  /* 0x000000ff3900720c */ /* 0x000fea0003f05270 */
[----:B---3--:R-:W1:Y:S02]  /*7e40*/  LDTM.16dp256bit.x4 R4, tmem[UR4+0x40] ;  /* 0x00004004000479ee */ /* 0x008e640008120000 */
[----:B-1----:R-:W-:Y:S01]  /*7e50*/  FMUL R0, R24, R4 ;  /* 0x0000000418007220 */ /* 0x002fe20000400000 */
[----:B------:R-:W-:Y:S01]  /*7e60*/  LOP3.LUT R4, R28, 0xffff0000, RZ, 0xc0, !PT ;  /* 0xffff00001c047812 */ /* 0x000fe200078ec0ff */
[C---:B------:R-:W-:Y:S01]  /*7e70*/  FMUL R2, R24.reuse, R5 ;  /* 0x0000000518027220 */ /* 0x040fe20000400000 */
        /* <DEDUP_REMOVED lines=26> */
[----:B------:R-:W-:Y:S01]  /*8020*/  FMUL R10, R24, R14 ;  /* 0x0000000e180a7220 */ /* 0x000fe20000400000 */
[----:B------:R-:W-:Y:S01]  /*8030*/  SHF.L.U32 R4, R39, 0x10, RZ ;  /* 0x0000001027047819 */ /* 0x000fe200000006ff */
[----:B------:R-:W-:Y:S01]  /*8040*/  FFMA R11, R27, R16, R11 ;  /* 0x000000101b0b7223 */ /* 0x000fe2000000000b */
[----:B------:R-:W-:Y:S01]  /*8050*/  LOP3.LUT R5, R39, 0xffff0000, RZ, 0xc0, !PT ;  /* 0xffff000027057812 */ /* 0x000fe200078ec0ff */
[----:B------:R-:W-:Y:S01]  /*8060*/  FFMA R8, R27, R0, R8 ;  /* 0x000000001b087223 */ /* 0x000fe20000000008 */
[----:B------:R-:W-:Y:S01]  /*8070*/  LOP3.LUT R0, R37, 0xffff0000, RZ, 0xc0, !PT ;  /* 0xffff000025007812 */ /* 0x000fe200078ec0ff */
[C---:B------:R-:W-:Y:S01]  /*8080*/  FFMA R9, R27.reuse, R2, R9 ;  /* 0x000000021b097223 */ /* 0x040fe20000000009 */
[C---:B------:R-:W-:Y:S01]  /*8090*/  SHF.L.U32 R2, R38.reuse, 0x10, RZ ;  /* 0x0000001026027819 */ /* 0x040fe200000006ff */
[----:B------:R-:W-:Y:S01]  /*80a0*/  FFMA R10, R27, R3, R10 ;  /* 0x000000031b0a7223 */ /* 0x000fe2000000000a */
[----:B------:R-:W-:Y:S01]  /*80b0*/  LOP3.LUT R3, R38, 0xffff0000, RZ, 0xc0, !PT ;  /* 0xffff000026037812 */ /* 0x000fe200078ec0ff */
[C---:B------:R-:W-:Y:S01]  /*80c0*/  FMUL R15, R24.reuse, R15 ;  /* 0x0000000f180f7220 */ /* 0x040fe20000400000 */
[----:B------:R-:W-:Y:S01]  /*80d0*/  F2FP.BF16.F32.PACK_AB R35, R11, R6 ;  /* 0x000000060b23723e */ /* 0x000fe200000010ff */
[C---:B------:R-:W-:Y:S01]  /*80e0*/  FMUL R13, R24.reuse, R17 ;  /* 0x00000011180d7220 */ /* 0x040fe20000400000 */
[C---:B------:R-:W-:Y:S01]  /*80f0*/  FMUL R14, R24.reuse, R18 ;  /* 0x00000012180e7220 */ /* 0x040fe20000400000 */
[----:B------:R-:W-:Y:S01]  /*8100*/  FFMA R15, R27, R0, R15 ;  /* 0x000000001b0f7223 */ /* 0x000fe2000000000f */
[----:B------:R-:W-:Y:S01]  /*8110*/  FMUL R19, R24, R19 ;  /* 0x0000001318137220 */ /* 0x000fe20000400000 */
[----:B------:R1:W-:Y:S01]  /*8120*/  STSM.16.M88.4 [R60+0x2400], R32 ;  /* 0x002400203c007844 */ /* 0x0003e20000000200 */
[----:B------:R-:W-:Y:S01]  /*8130*/  F2FP.BF16.F32.PACK_AB R8, R9, R8 ;  /* 0x000000080908723e */ /* 0x000fe200000010ff */
[----:B------:R-:W-:Y:S01]  /*8140*/  FFMA R12, R27, R2, R12 ;  /* 0x000000021b0c7223 */ /* 0x000fe2000000000c */
[----:B------:R-:W-:Y:S01]  /*8150*/  F2FP.BF16.F32.PACK_AB R9, R15, R10 ;  /* 0x0000000a0f09723e */ /* 0x000fe200000010ff */
[C---:B------:R-:W-:Y:S01]  /*8160*/  FFMA R13, R27.reuse, R3, R13 ;  /* 0x000000031b0d7223 */ /* 0x040fe2000000000d */
        /* <DEDUP_REMOVED lines=15> */
[----:B---3--:R-:W3:Y:S01]  /*8260*/  FENCE.VIEW.ASYNC.S ;  /* 0x00000000000073c6 */ /* 0x008ee20000000000 */
[----:B------:R-:W-:Y:S01]  /*8270*/  @P6 PRMT R0, R65, 0x654, R0 ;  /* 0x0000065441006816 */ /* 0x000fe20000000000 */
[----:B---3--:R-:W-:Y:S06]  /*8280*/  BAR.SYNC.DEFER_BLOCKING 0x1, 0x80 ;  /* 0x0042000000007b1d */ /* 0x008fec0000010000 */
[----:B------:R-:W-:Y:S05]  /*8290*/  @P0 BRA `(.L_x_137) ;  /* 0x0000000000280947 */ /* 0x000fea0003800000 */
[----:B------:R-:W3:Y:S01]  /*82a0*/  LDCU.64 UR6, c[0x0][0x348] ;  /* 0x00006900ff0677ac */ /* 0x000ee20008000a00 */
[----:B------:R-:W-:Y:S02]  /*82b0*/  UIADD3 UR9, UPT, UPT, UR49, 0x40, URZ ;  /* 0x0000004031097890 */ /* 0x000fe4000fffe0ff */
[----:B------:R-:W-:Y:S01]  /*82c0*/  UIADD3 UR8, UPT, UPT, UR44, 0x2400, URZ ;  /* 0x000024002c087890 */ /* 0x000fe2000fffe0ff */
[----:B------:R-:W-:Y:S01]  /*82d0*/  UMOV UR10, UR50 ;  /* 0x00000032000a7c82 */ /* 0x000fe20008000000 */
[----:B------:R-:W-:Y:S01]  /*82e0*/  UMOV UR11, UR36 ;  /* 0x00000024000b7c82 */ /* 0x000fe20008000000 */
[----:B---3--:R-:W-:Y:S04]  /*82f0*/  UIADD3 UR4, UP0, UPT, UR6, 0x680, URZ ;  /* 0x0000068006047890 */ /* 0x008fe8000ff1e0ff */
[----:B------:R-:W-:Y:S09]  /*8300*/  UIADD3.X UR5, UPT, UPT, URZ, UR7, URZ, UP0, !UPT ;  /* 0x00000007ff057290 */ /* 0x000ff200087fe4ff */
[----:B------:R3:W-:Y:S01]  /*8310*/  UTMASTG.3D [UR8], [UR4] ;  /* 0x00000008040073b5 */ /* 0x0007e20008010000 */
[----:B------:R0:W-:Y:S01]  /*8320*/  UTMACMDFLUSH ;  /* 0x00000000000079b7 */ /* 0x0001e20000000000 */
[----:B---3--:R-:W-:Y:S04]  /*8330*/  DEPBAR.LE SB0, 0x1 ;  /* 0x000080400000791a */ /* 0x008fe80000000000 */
.L_x_137:
[----:B------:R-:W-:Y:S05]  /*8340*/  BSYNC.RECONVERGENT B0 ;  /* 0x0000000000007941 */ /* 0x000fea0003800200 */
.L_x_136:
        /* <DEDUP_REMOVED lines=8> */
[----:B---3--:R-:W-:Y:S06]  /*83d0*/  @!P6 BRA `(.L_x_139) ;  /* 0x000000000040e947 */ /* 0x008fec0003800000 */
        /* <DEDUP_REMOVED lines=8> */
[----:B------:R-:W3:Y:S02]  /*8460*/  SYNCS.PHASECHK.TRANS64.TRYWAIT P0, [R3+URZ+0x110], R0 ;  /* 0x00011000030075a7 */ /* 0x000ee400080011ff */
[----:B---3--:R-:W-:Y:S05]  /*8470*/  @!P0 BRA `(.L_x_142) ;  /* 0x0000001800c48947 */ /* 0x008fea0003800000 */
.L_x_141:
[----:B------:R-:W-:Y:S05]  /*8480*/  BSYNC B0 ;  /* 0x0000000000007941 */ /* 0x000fea0003800000 */
.L_x_140:
[----:B------:R-:W-:Y:S11]  /*8490*/  ISETP.NE.AND P0, PT, R64, RZ, PT ;  /* 0x000000ff4000720c */ /* 0x000ff60003f05270 */
[----:B------:R-:W-:Y:S02]  /*84a0*/  @!UPT UIADD3 URZ, UPT, UPT, URZ, URZ, URZ ;  /* 0x000000fffffff290 */ /* 0x000fe4000fffe0ff */
[----:B------:R-:W-:Y:S05]  /*84b0*/  @P0 WARPSYNC.ALL ;  /* 0x0000000000000948 */ /* 0x000fea0003800000 */
[----:B------:R4:W1:Y:S04]  /*84c0*/  @P0 LDSM.16.M88.4 R28, [R61+UR44+0x400] ;  /* 0x0004002c3d1c083b */ /* 0x0008680008000200 */
[----:B------:R4:W1:Y:S02]  /*84d0*/  @P0 LDSM.16.M88.4 R36, [R2+0x400] ;  /* 0x000400000224083b */ /* 0x0008640000000200 */
.L_x_139:
[----:B------:R-:W-:Y:S05]  /*84e0*/  BSYNC B1 ;  /* 0x0000000000017941 */ /* 0x000fea0003800000 */
.L_x_138:
[----:B---3--:R-:W-:Y:S05]  /*84f0*/  VIADD R0, R25, 0x60 ;  /* 0x0000006019007836 */ /* 0x008fea0000000000 */
[----:B------:R-:W-:Y:S04]  /*8500*/  SHF.R.U32.HI R0, RZ, 0x15, R0 ;  /* 0x00000015ff007819 */ /* 0x000fe80000011600 */
[----:B------:R-:W-:Y:S11]  /*8510*/  LOP3.LUT P0, RZ, R0, 0x3, R46, 0x48, !PT ;  /* 0x0000000300ff7812 */ /* 0x000ff6000780482e */
[----:B------:R-:W-:Y:S02]  /*8520*/  @!UPT UIADD3 URZ, UPT, UPT, URZ, URZ, URZ ;  /* 0x000000fffffff290 */ /* 0x000fe4000fffe0ff */
[----:B------:R-:W-:Y:S05]  /*8530*/  @!P0 BRA `(.L_x_143) ;  /* 0x0000000000408947 */ /* 0x000fea0003800000 */
[----:B------:R-:W3:Y:S01]  /*8540*/  LDCU.64 UR8, c[0x4][0x70] ;  /* 0x01000e00ff0877ac */ /* 0x000ee20008000a00 */
[----:B------:R-:W-:Y:S01]  /*8550*/  MOV R3, 0x0 ;  /* 0x0000000000037802 */ /* 0x000fe20000000f00 */
[----:B------:R-:W-:Y:S02]  /*8560*/  HFMA2 R12, -RZ, RZ, 0, 5.9604644775390625e-08 ;  /* 0x00000001ff0c7431 */ /* 0x000fe400000001ff */
[----:B-1----:R-:W-:Y:S02]  /*8570*/  IMAD.MOV.U32 R8, RZ, RZ, 0x192 ;  /* 0x00000192ff087424 */ /* 0x002fe400078e00ff */
[----:B------:R-:W-:Y:S01]  /*8580*/  IMAD.MOV.U32 R13, RZ, RZ, RZ ;  /* 0x000000ffff0d7224 */ /* 0x000fe200078e00ff */
[----:B------:R-:W1:Y:S01]  /*8590*/  LDCU.64 UR6, c[0x4][0x78] ;  /* 0x01000f00ff0677ac */ /* 0x000e620008000a00 */
[----:B----4-:R-:W4:Y:S01]  /*85a0*/  LDC.64 R2, c[0x4][R3] ;  /* 0x0100000003027b82 */ /* 0x010f220000000a00 */
        /* <DEDUP_REMOVED lines=9> */
.L_x_143:
[----:B------:R-:W-:Y:S01]  /*8640*/  ISETP.NE.AND P0, PT, R57, RZ, PT ;  /* 0x000000ff3900720c */ /* 0x000fe20003f05270 */
[----:B------:R-:W-:Y:S05]  /*8650*/  WARPSYNC.ALL ;  /* 0x0000000000007948 */ /* 0x000fea0003800000 */
[----:B------:R-:W-:Y:S01]  /*8660*/  R2UR UR4, R25 ;  /* 0x00000000190472ca */ /* 0x000fe200000e0000 */
[----:B------:R-:W3:Y:S01]  /*8670*/  S2UR UR5, SR_CgaCtaId ;  /* 0x00000000000579c3 */ /* 0x000ee20000008800 */
[C---:B-1----:R-:W-:Y:S01]  /*8680*/  SHF.L.U32 R0, R28.reuse, 0x10, RZ ;  /* 0x000000101c007819 */ /* 0x042fe200000006ff */
[----:B------:R-:W-:Y:S01]  /*8690*/  BSSY.RECONVERGENT B0, `(.L_x_144) ;  /* 0x0000052000007945 */ /* 0x000fe20003800200 */
[----:B----4-:R-:W-:Y:S02]  /*86a0*/  LOP3.LUT R2, R28, 0xffff0000, RZ, 0xc0, !PT ;  /* 0xffff00001c027812 */ /* 0x010fe400078ec0ff */
[C---:B------:R-:W-:Y:S02]  /*86b0*/  SHF.L.U32 R3, R29.reuse, 0x10, RZ ;  /* 0x000000101d037819 */ /* 0x040fe400000006ff */
[----:B------:R-:W-:Y:S02]  /*86c0*/  LOP3.LUT R20, R29, 0xffff0000, RZ, 0xc0, !PT ;  /* 0xffff00001d147812 */ /* 0x000fe400078ec0ff */
[C---:B------:R-:W-:Y:S02]  /*86d0*/  SHF.L.U32 R21, R30.reuse, 0x10, RZ ;  /* 0x000000101e157819 */ /* 0x040fe400000006ff */
[----:B------:R-:W-:Y:S01]  /*86e0*/  LOP3.LUT R25, R30, 0xffff0000, RZ, 0xc0, !PT ;  /* 0xffff00001e197812 */ /* 0x000fe200078ec0ff */
[----:B------:R-:W1:Y:S01]  /*86f0*/  LDTM.16dp256bit.x4 R4, tmem[UR4+0x60] ;  /* 0x00006004000479ee */ /* 0x000e620008120000 */
[----:B------:R-:W-:Y:S01]  /*8700*/  R2UR UR4, R26 ;  /* 0x000000001a0472ca */ /* 0x000fe200000e0000 */
[----:B------:R-:W-:Y:S01]  /*8710*/  NOP ;  /* 0x0000000000007918 */ /* 0x000fe20000000000 */
[C---:B------:R-:W-:Y:S02]  /*8720*/  SHF.L.U32 R26, R31.reuse, 0x10, RZ ;  /* 0x000000101f1a7819 */ /* 0x040fe400000006ff */
[----:B------:R-:W-:Y:S02]  /*8730*/  LOP3.LUT R28, R31, 0xffff0000, RZ, 0xc0, !PT ;  /* 0xffff00001f1c7812 */ /* 0x000fe400078ec0ff */
[C---:B------:R-:W-:Y:S02]  /*8740*/  SHF.L.U32 R29, R36.reuse, 0x10, RZ ;  /* 0x00000010241d7819 */ /* 0x040fe400000006ff */
[----:B------:R-:W-:Y:S02]  /*8750*/  LOP3.LUT R30, R36, 0xffff0000, RZ, 0xc0, !PT ;  /* 0xffff0000241e7812 */ /* 0x000fe400078ec0ff */
[C---:B------:R-:W-:Y:S02]  /*8760*/  SHF.L.U32 R31, R37.reuse, 0x10, RZ ;  /* 0x00000010251f7819 */ /* 0x040fe400000006ff */
[----:B------:R-:W-:Y:S01]  /*8770*/  LOP3.LUT R32, R37, 0xffff0000, RZ, 0xc0, !PT ;  /* 0xffff000025207812 */ /* 0x000fe200078ec0ff */
[----:B------:R-:W-:Y:S01]  /*8780*/  UIADD3 UR4, UPT, UPT, UR4, 0x1a0, URZ ;  /* 0x000001a004047890 */ /* 0x000fe2000fffe0ff */
[C---:B------:R-:W-:Y:S02]  /*8790*/  SHF.L.U32 R33, R38.reuse, 0x10, RZ ;  /* 0x0000001026217819 */ /* 0x040fe400000006ff */
[----:B------:R-:W-:Y:S02]  /*87a0*/  LOP3.LUT R34, R38, 0xffff0000, RZ, 0xc0, !PT ;  /* 0xffff000026227812 */ /* 0x000fe400078ec0ff */
[C---:B------:R-:W-:Y:S02]  /*87b0*/  SHF.L.U32 R35, R39.reuse, 0x10, RZ ;  /* 0x0000001027237819 */ /* 0x040fe400000006ff */
[----:B------:R-:W-:Y:S01]  /*87c0*/  LOP3.LUT R36, R39, 0xffff0000, RZ, 0xc0, !PT ;  /* 0xffff000027247812 */ /* 0x000fe200078ec0ff */
[C---:B-1----:R-:W-:Y:S01]  /*87d0*/  FMUL R4, R24.reuse, R4 ;  /* 0x0000000418047220 */ /* 0x042fe20000400000 */
[----:B---3--:R-:W-:Y:S01]  /*87e0*/  UPRMT UR4, UR5, 0x654, UR4 ;  /* 0x0000065405047896 */ /* 0x008fe20008000004 */
[C---:B------:R-:W-:Y:S01]  /*87f0*/  FMUL R5, R24.reuse, R5 ;  /* 0x0000000518057220 */ /* 0x040fe20000400000 */
[C---:B------:R-:W-:Y:S01]  /*8800*/  FMUL R6, R24.reuse, R6 ;  /* 0x0000000618067220 */ /* 0x040fe20000400000 */
[C---:B------:R-:W-:Y:S01]  /*8810*/  FFMA R4, R27.reuse, R0, R4 ;  /* 0x000000001b047223 */ /* 0x040fe20000000004 */
[C---:B------:R-:W-:Y:S01]  /*8820*/  FMUL R7, R24.reuse, R7 ;  /* 0x0000000718077220 */ /* 0x040fe20000400000 */
[C---:B------:R-:W-:Y:S01]  /*8830*/  FFMA R5, R27.reuse, R2, R5 ;  /* 0x000000021b057223 */ /* 0x040fe20000000005 */
[C---:B------:R-:W-:Y:S01]  /*8840*/  FFMA R6, R27.reuse, R3, R6 ;  /* 0x000000031b067223 */ /* 0x040fe20000000006 */
[C---:B------:R-:W-:Y:S01]  /*8850*/  FMUL R8, R24.reuse, R8 ;  /* 0x0000000818087220 */ /* 0x040fe20000400000 */
[----:B------:R-:W-:Y:S01]  /*8860*/  FFMA R7, R27, R20, R7 ;  /* 0x000000141b077223 */ /* 0x000fe20000000007 */
[----:B------:R-:W-:Y:S01]  /*8870*/  SYNCS.ARRIVE.TRANS64.RED.A1T0 RZ, [UR4], RZ ;  /* 0x000000ffffff79a7 */ /* 0x000fe20008100404 */
[----:B------:R-:W-:Y:S01]  /*8880*/  F2FP.BF16.F32.PACK_AB R4, R5, R4 ;  /* 0x000000040504723e */ /* 0x000fe200000010ff */
[----:B------:R-:W-:Y:S01]  /*8890*/  FFMA R8, R27, R21, R8 ;  /* 0x000000151b087223 */ /* 0x000fe20000000008 */
[C---:B------:R-:W-:Y:S01]  /*88a0*/  FMUL R9, R24.reuse, R9 ;  /* 0x0000000918097220 */ /* 0x040fe20000400000 */
[----:B------:R-:W-:Y:S01]  /*88b0*/  F2FP.BF16.F32.PACK_AB R5, R7, R6 ;  /* 0x000000060705723e */ /* 0x000fe200000010ff */
[C---:B------:R-:W-:Y:S01]  /*88c0*/  FMUL R0, R24.reuse, R10 ;  /* 0x0000000a18007220 */ /* 0x040fe20000400000 */
[C---:B------:R-:W-:Y:S01]  /*88d0*/  FMUL R2, R24.reuse, R11 ;  /* 0x0000000b18027220 */ /* 0x040fe20000400000 */
[C---:B------:R-:W-:Y:S01]  /*88e0*/  FMUL R3, R24.reuse, R12 ;  /* 0x0000000c18037220 */ /* 0x040fe20000400000 */
[C---:B------:R-:W-:Y:S01]  /*88f0*/  FFMA R9, R27.reuse, R25, R9 ;  /* 0x000000191b097223 */ /* 0x040fe20000000009 */
[C---:B------:R-:W-:Y:S01]  /*8900*/  FMUL R10, R24.reuse, R13 ;  /* 0x0000000d180a7220 */ /* 0x040fe20000400000 */
[C---:B------:R-:W-:Y:S01]  /*8910*/  FFMA R0, R27.reuse, R26, R0 ;  /* 0x0000001a1b007223 */ /* 0x040fe20000000000 */
[C---:B------:R-:W-:Y:S01]  /*8920*/  FMUL R11, R24.reuse, R14 ;  /* 0x0000000e180b7220 */ /* 0x040fe20000400000 */
[C---:B------:R-:W-:Y:S01]  /*8930*/  FFMA R2, R27.reuse, R28, R2 ;  /* 0x0000001c1b027223 */ /* 0x040fe20000000002 */
[C---:B------:R-:W-:Y:S01]  /*8940*/  FMUL R15, R24.reuse, R15 ;  /* 0x0000000f180f7220 */ /* 0x040fe20000400000 */
[C---:B------:R-:W-:Y:S01]  /*8950*/  FMUL R12, R24.reuse, R16 ;  /* 0x00000010180c7220 */ /* 0x040fe20000400000 */
[C---:B------:R-:W-:Y:S01]  /*8960*/  FFMA R3, R27.reuse, R29, R3 ;  /* 0x0000001d1b037223 */ /* 0x040fe20000000003 */
[C---:B------:R-:W-:Y:S01]  /*8970*/  FMUL R13, R24.reuse, R17 ;  /* 0x00000011180d7220 */ /* 0x040fe20000400000 */
[C---:B------:R-:W-:Y:S01]  /*8980*/  FFMA R10, R27.reuse, R30, R10 ;  /* 0x0000001e1b0a7223 */ /* 0x040fe2000000000a */
[C---:B------:R-:W-:Y:S01]  /*8990*/  FMUL R14, R24.reuse, R18 ;  /* 0x00000012180e7220 */ /* 0x040fe20000400000 */
[C---:B------:R-:W-:Y:S01]  /*89a0*/  FFMA R11, R27.reuse, R31, R11 ;  /* 0x0000001f1b0b7223 */ /* 0x040fe2000000000b */
[C---:B------:R-:W-:Y:S01]  /*89b0*/  FFMA R15, R27.reuse, R32, R15 ;  /* 0x000000201b0f7223 */ /* 0x040fe2000000000f */
[----:B------:R-:W-:Y:S01]  /*89c0*/  FMUL R19, R24, R19 ;  /* 0x0000001318137220 */ /* 0x000fe20000400000 */
[C---:B------:R-:W-:Y:S01]  /*89d0*/  FFMA R12, R27.reuse, R33, R12 ;  /* 0x000000211b0c7223 */ /* 0x040fe2000000000c */
[C---:B------:R-:W-:Y:S01]  /*89e0*/  FFMA R13, R27.reuse, R34, R13 ;  /* 0x000000221b0d7223 */ /* 0x040fe2000000000d */
[C---:B------:R-:W-:Y:S01]  /*89f0*/  FFMA R14, R27.reuse, R35, R14 ;  /* 0x000000231b0e7223 */ /* 0x040fe2000000000e */
[----:B------:R-:W-:Y:S01]  /*8a00*/  FFMA R19, R27, R36, R19 ;  /* 0x000000241b137223 */ /* 0x000fe20000000013 */
[----:B------:R-:W-:Y:S02]  /*8a10*/  F2FP.BF16.F32.PACK_AB R6, R9, R8 ;  /* 0x000000080906723e */ /* 0x000fe400000010ff */
        /* <DEDUP_REMOVED lines=25> */
.L_x_145:
[----:B------:R-:W-:Y:S05]  /*8bb0*/  BSYNC.RECONVERGENT B0 ;  /* 0x0000000000007941 */ /* 0x000fea0003800200 */
.L_x_144:
[----:B------:R-:W-:Y:S01]  /*8bc0*/  BAR.SYNC.DEFER_BLOCKING 0x1, 0x80 ;  /* 0x0042000000007b1d */ /* 0x000fe20000010000 */
[----:B------:R-:W-:Y:S01]  /*8bd0*/  UISETP.NE.AND UP0, UPT, UR47, -0x4, UPT ;  /* 0xfffffffc2f00788c */ /* 0x000fe2000bf05270 */
[----:B------:R-:W-:Y:S08]  /*8be0*/  IADD3 R22, PT, PT, R22, 0x1, RZ ;  /* 0x0000000116167810 */ /* 0x000ff00007ffe0ff */
[----:B------:R-:W-:Y:S05]  /*8bf0*/  BRA.U !UP0, `(.L_x_146) ;  /* 0x0000000108247547 */ /* 0x000fea000b800000 */
[----:B------:R-:W-:Y:S01]  /*8c00*/  ISETP.NE.AND P0, PT, R58, RZ, PT ;  /* 0x000000ff3a00720c */ /* 0x000fe20003f05270 */
[----:B------:R-:W-:Y:S01]  /*8c10*/  IMAD.U32 R0, RZ, RZ, UR46 ;  /* 0x0000002eff007e24 */ /* 0x000fe2000f8e00ff */
[----:B------:R-:W-:Y:S04]  /*8c20*/  UIADD3 UR4, UPT, UPT, UR46, 0x1, URZ ;  /* 0x000000012e047890 */ /* 0x000fe8000fffe0ff */
[----:B------:R-:W-:Y:S04]  /*8c30*/  UISETP.NE.AND UP0, UPT, UR4, 0x4, UPT ;  /* 0x000000040400788c */ /* 0x000fe8000bf05270 */
[----:B------:R-:W-:Y:S03]  /*8c40*/  USEL UR46, UR4, URZ, UP0 ;  /* 0x000000ff042e7287 */ /* 0x000fe60008000000 */
[----:B------:R-:W-:Y:S05]  /*8c50*/  @P0 LEA R0, R0, UR44, 0x3 ;  /* 0x0000002c00000c11 */ /* 0x000fea000f8e18ff */
[----:B------:R-:W-:Y:S05]  /*8c60*/  @P0 VIADD R0, R0, 0x130 ;  /* 0x0000013000000836 */ /* 0x000fea0000000000 */
[----:B------:R-:W-:Y:S04]  /*8c70*/  @P0 PRMT R0, R65, 0x654, R0 ;  /* 0x0000065441000816 */ /* 0x000fe80000000000 */
[----:B------:R3:W-:Y:S03]  /*8c80*/  @P0 SYNCS.ARRIVE.TRANS64.RED.A1T0 RZ, [R0+URZ], RZ ;  /* 0x000000ff00ff09a7 */ /* 0x0007e600081004ff */
.L_x_146:
[----:B------:R-:W-:Y:S01]  /*8c90*/  R2UR UR5, R47 ;  /* 0x000000002f0572ca */ /* 0x000fe200000e0000 */
[----:B------:R-:W-:Y:S01]  /*8ca0*/  UISETP.NE.AND UP0, UPT, UR61, URZ, UPT ;  /* 0x000000ff3d00728c */ /* 0x000fe2000bf05270 */
[----:B------:R-:W-:Y:S01]  /*8cb0*/  R2UR UR4, R48 ;  /* 0x00000000300472ca */ /* 0x000fe200000e0000 */
[----:B------:R-:W-:Y:S01]  /*8cc0*/  UIADD3 UR47, UPT, UPT, UR47, 0x4, URZ ;  /* 0x000000042f2f7890 */ /* 0x000fe2000fffe0ff */
[----:B------:R-:W-:Y:S01]  /*8cd0*/  ISETP.NE.AND P0, PT, R52, 0x2, PT ;  /* 0x000000023400780c */ /* 0x000fe20003f05270 */
[----:B------:R-:W-:Y:S01]  /*8ce0*/  UMOV UR36, UR60 ;  /* 0x0000003c00247c82 */ /* 0x000fe20008000000 */
[----:B------:R-:W-:Y:S02]  /*8cf0*/  ISETP.NE.AND P1, PT, R22, 0x4, PT ;  /* 0x000000041600780c */ /* 0x000fe40003f25270 */
[----:B------:R-:W-:Y:S02]  /*8d00*/  SEL R2, RZ, 0x1, P0 ;  /* 0x00000001ff027807 */ /* 0x000fe40000000000 */
[----:B---3--:R-:W-:Y:S02]  /*8d10*/  SEL R0, RZ, 0x1, P1 ;  /* 0x00000001ff007807 */ /* 0x008fe40000800000 */
[----:B------:R-:W-:Y:S01]  /*8d20*/  LOP3.LUT R53, R53, R2, RZ, 0x3c, !PT ;  /* 0x0000000235357212 */ /* 0x000fe200078e3cff */
[----:B------:R-:W-:Y:S01]  /*8d30*/  UIADD3 UR20, UPT, UPT, UR37, UR5, URZ ;  /* 0x0000000525147290 */ /* 0x000fe2000fffe0ff */
[----:B------:R-:W-:Y:S01]  /*8d40*/  LOP3.LUT R54, R54, R0, RZ, 0x3c, !PT ;  /* 0x0000000036367212 */ /* 0x000fe200078e3cff */
[----:B------:R-:W-:Y:S01]  /*8d50*/  UIADD3 UR16, UPT, UPT, UR38, UR4, URZ ;  /* 0x0000000426107290 */ /* 0x000fe2000fffe0ff */
[----:B------:R-:W-:Y:S02]  /*8d60*/  SEL R52, R52, RZ, P0 ;  /* 0x000000ff34347207 */ /* 0x000fe40000000000 */
[----:B------:R-:W-:Y:S01]  /*8d70*/  SEL R22, R22, RZ, P1 ;  /* 0x000000ff16167207 */ /* 0x000fe20000800000 */
[----:B------:R-:W-:Y:S08]  /*8d80*/  BRA.U UP0, `(.L_x_147) ;  /* 0xffffffcd00b07547 */ /* 0x000ff0000b83ffff */
[----:B------:R-:W-:-:S13]  /*8d90*/  R2UR UR4, R49 ;  /* 0x00000000310472ca */ /* 0x000fda00000e0000 */
[----:B------:R-:W-:-:S09]  /*8da0*/  UISETP.NE.AND UP0, UPT, UR4, URZ, UPT ;  /* 0x000000ff0400728c */ /* 0x000fd2000bf05270 */
[----:B------:R-:W-:Y:S05]  /*8db0*/  BRA.U !UP0, `(.L_x_148) ;  /* 0x0000000108487547 */ /* 0x000fea000b800000 */
[----:B------:R-:W3:Y:S02]  /*8dc0*/  LDCU.64 UR4, c[0x0][0x890] ;  /* 0x00011200ff0477ac */ /* 0x000ee40008000a00 */
[----:B---3--:R-:W-:-:S04]  /*8dd0*/  UISETP.NE.U32.AND UP0, UPT, UR4, URZ, UPT ;  /* 0x000000ff0400728c */ /* 0x008fc8000bf05070 */
[----:B------:R-:W-:-:S09]  /*8de0*/  UISETP.NE.AND.EX UP0, UPT, UR5, URZ, UPT, UP0 ;  /* 0x000000ff0500728c */ /* 0x000fd2000bf05300 */
[----:B------:R-:W-:Y:S05]  /*8df0*/  BRA.U UP0, `(.L_x_149) ;  /* 0x00000001000c7547 */ /* 0x000fea000b800000 */
[----:B------:R-:W-:-:S13]  /*8e00*/  FSETP.NEU.AND P0, PT, R27, RZ, PT ;  /* 0x000000ff1b00720b */ /* 0x000fda0003f0d000 */
[----:B------:R-:W-:Y:S05]  /*8e10*/  @!P0 EXIT ;  /* 0x000000000000894d */ /* 0x000fea0003800000 */
[----:B------:R-:W-:Y:S05]  /*8e20*/  BRA `(.L_x_148) ;  /* 0x00000000002c7947 */ /* 0x000fea0003800000 */
.L_x_149:
[----:B------:R-:W-:Y:S01]  /*8e30*/  ISETP.NE.AND P0, PT, R51, RZ, PT ;  /* 0x000000ff3300720c */ /* 0x000fe20003f05270 */
[----:B------:R-:W-:-:S12]  /*8e40*/  BSSY.RECONVERGENT B0, `(.L_x_148) ;  /* 0x0000009000007945 */ /* 0x000fd80003800200 */
[----:B------:R-:W-:Y:S05]  /*8e50*/  @P0 BRA `(.L_x_150) ;  /* 0x0000000000140947 */ /* 0x000fea0003800000 */
[----:B------:R-:W3:Y:S02]  /*8e60*/  LDCU.64 UR4, c[0x0][0x888] ;  /* 0x00011100ff0477ac */ /* 0x000ee40008000a00 */
[----:B---3--:R-:W-:-:S04]  /*8e70*/  ISETP.NE.U32.AND P0, PT, RZ, UR4, PT ;  /* 0x00000004ff007c0c */ /* 0x008fc8000bf05070 */
[----:B------:R-:W-:-:S13]  /*8e80*/  ISETP.NE.AND.EX P0, PT, RZ, UR5, PT, P0 ;  /* 0x00000005ff007c0c */ /* 0x000fda000bf05300 */
[----:B------:R-:W-:Y:S05]  /*8e90*/  @!P0 EXIT ;  /* 0x000000000000894d */ /* 0x000fea0003800000 */
[----:B------:R-:W-:Y:S05]  /*8ea0*/  BRA `(.L_x_151) ;  /* 0x0000000000087947 */ /* 0x000fea0003800000 */
.L_x_150:
[----:B------:R-:W-:-:S13]  /*8eb0*/  FSETP.NEU.AND P0, PT, R27, RZ, PT ;  /* 0x000000ff1b00720b */ /* 0x000fda0003f0d000 */
[----:B------:R-:W-:Y:S05]  /*8ec0*/  @!P0 EXIT ;  /* 0x000000000000894d */ /* 0x000fea0003800000 */
.L_x_151:
[----:B------:R-:W-:Y:S05]  /*8ed0*/  BSYNC.RECONVERGENT B0 ;  /* 0x0000000000007941 */ /* 0x000fea0003800200 */
.L_x_148:
[----:B------:R-:W3:Y:S01]  /*8ee0*/  S2UR UR5, SR_CgaCtaId ;  /* 0x00000000000579c3 */ /* 0x000ee20000008800 */
[----:B------:R-:W-:Y:S01]  /*8ef0*/  ULEA UR4, UR46, UR44, 0x3 ;  /* 0x0000002c2e047291 */ /* 0x000fe2000f8e18ff */
[----:B------:R-:W-:-:S04]  /*8f00*/  DEPBAR.LE SB0, 0x0 ;  /* 0x000080000000791a */ /* 0x000fc80000000000 */
[----:B------:R-:W-:-:S04]  /*8f10*/  UIADD3 UR4, UPT, UPT, UR4, 0x130, URZ ;  /* 0x0000013004047890 */ /* 0x000fc8000fffe0ff */
[----:B---3--:R-:W-:-:S09]  /*8f20*/  UPRMT UR4, UR5, 0x654, UR4 ;  /* 0x0000065405047896 */ /* 0x008fd20008000004 */
[----:B------:R-:W-:Y:S01]  /*8f30*/  SYNCS.ARRIVE.TRANS64.RED.A1T0 RZ, [UR4], RZ ;  /* 0x000000ffffff79a7 */ /* 0x000fe20008100404 */
[----:B------:R-:W-:Y:S05]  /*8f40*/  EXIT ;  /* 0x000000000000794d */ /* 0x000fea0003800000 */
.L_x_25:
[----:B--2---:R2:W3:Y:S02]  /*8f50*/  SYNCS.PHASECHK.TRANS64.TRYWAIT P0, [R0+URZ+0x1d0], R2 ;  /* 0x0001d002000075a7 */ /* 0x0044e400080011ff */
[----:B---3--:R-:W-:Y:S05]  /*8f60*/  @!P0 NANOSLEEP.SYNCS 0x989680 ;  /* 0x009896800000895d */ /* 0x008fea0003900000 */
[----:B------:R-:W3:Y:S02]  /*8f70*/  @!P0 SYNCS.PHASECHK.TRANS64 P0, [R0+URZ+0x1d0], R2 ;  /* 0x0001d002000085a7 */ /* 0x000ee400080010ff */
[----:B---3--:R-:W-:Y:S05]  /*8f80*/  @!P0 BRA `(.L_x_25) ;  /* 0xfffffffc00f08947 */ /* 0x008fea000383ffff */
[----:B------:R-:W-:Y:S05]  /*8f90*/  BRA `(.L_x_152) ;  /* 0xffffff8c00207947 */ /* 0x000fea000383ffff */
.L_x_28:
[----:B--2---:R-:W-:-:S07]  /*8fa0*/  MOV R0, UR33 ;  /* 0x0000002100007c02 */ /* 0x004fce0008000f00 */
.L_x_153:
[----:B--2---:R2:W3:Y:S02]  /*8fb0*/  SYNCS.PHASECHK.TRANS64.TRYWAIT P0, [R0+URZ+0x88], R3 ;  /* 0x00008803000075a7 */ /* 0x0044e400080011ff */
[----:B---3--:R-:W-:Y:S05]  /*8fc0*/  @!P0 NANOSLEEP.SYNCS 0x989680 ;  /* 0x009896800000895d */ /* 0x008fea0003900000 */
[----:B------:R-:W3:Y:S02]  /*8fd0*/  @!P0 SYNCS.PHASECHK.TRANS64 P0, [R0+URZ+0x88], R3 ;  /* 0x00008803000085a7 */ /* 0x000ee400080010ff */
[----:B---3--:R-:W-:Y:S05]  /*8fe0*/  @!P0 BRA `(.L_x_153) ;  /* 0xfffffffc00f08947 */ /* 0x008fea000383ffff */
[----:B------:R-:W-:Y:S05]  /*8ff0*/  BRA `(.L_x_27) ;  /* 0xffffff8c00607947 */ /* 0x000fea000383ffff */
.L_x_35:
[----:B-1----:R-:W-:-:S07]  /*9000*/  MOV R0, UR17 ;  /* 0x0000001100007c02 */ /* 0x002fce0008000f00 */
.L_x_154:
[----:B-1----:R1:W2:Y:S02]  /*9010*/  SYNCS.PHASECHK.TRANS64.TRYWAIT P0, [R0+URZ+0x88], R3 ;  /* 0x00008803000075a7 */ /* 0x0022a400080011ff */
[----:B--2---:R-:W-:Y:S05]  /*9020*/  @!P0 NANOSLEEP.SYNCS 0x989680 ;  /* 0x009896800000895d */ /* 0x004fea0003900000 */
[----:B------:R-:W2:Y:S02]  /*9030*/  @!P0 SYNCS.PHASECHK.TRANS64 P0, [R0+URZ+0x88], R3 ;  /* 0x00008803000085a7 */ /* 0x000ea400080010ff */
[----:B--2---:R-:W-:Y:S05]  /*9040*/  @!P0 BRA `(.L_x_154) ;  /* 0xfffffffc00f08947 */ /* 0x004fea000383ffff */
[----:B------:R-:W-:Y:S05]  /*9050*/  BRA `(.L_x_34) ;  /* 0xffffff9000207947 */ /* 0x000fea000383ffff */
.L_x_40:
[----:B-1----:R1:W2:Y:S02]  /*9060*/  SYNCS.PHASECHK.TRANS64.TRYWAIT P0, [R3+URZ+0x160], R0 ;  /* 0x00016000030075a7 */ /* 0x0022a400080011ff */
[----:B--2---:R-:W-:Y:S05]  /*9070*/  @!P0 NANOSLEEP.SYNCS 0x989680 ;  /* 0x009896800000895d */ /* 0x004fea0003900000 */
[----:B------:R-:W2:Y:S02]  /*9080*/  @!P0 SYNCS.PHASECHK.TRANS64 P0, [R3+URZ+0x160], R0 ;  /* 0x00016000030085a7 */ /* 0x000ea400080010ff */
[----:B--2---:R-:W-:Y:S05]  /*9090*/  @!P0 BRA `(.L_x_40) ;  /* 0xfffffffc00f08947 */ /* 0x004fea000383ffff */
[----:B------:R-:W-:Y:S05]  /*90a0*/  BRA `(.L_x_155) ;  /* 0xffffff9000c07947 */ /* 0x000fea000383ffff */
.L_x_44:
[----:B------:R-:W-:-:S07]  /*90b0*/  MOV R0, UR4 ;  /* 0x0000000400007c02 */ /* 0x000fce0008000f00 */
.L_x_156:
[----:B-1----:R1:W2:Y:S02]  /*90c0*/  SYNCS.PHASECHK.TRANS64.TRYWAIT P0, [R0+URZ], R2 ;  /* 0x00000002000075a7 */ /* 0x0022a400080011ff */
[----:B--2---:R-:W-:Y:S05]  /*90d0*/  @!P0 NANOSLEEP.SYNCS 0x989680 ;  /* 0x009896800000895d */ /* 0x004fea0003900000 */
[----:B------:R-:W2:Y:S02]  /*90e0*/  @!P0 SYNCS.PHASECHK.TRANS64 P0, [R0+URZ], R2 ;  /* 0x00000002000085a7 */ /* 0x000ea400080010ff */
[----:B--2---:R-:W-:Y:S05]  /*90f0*/  @!P0 BRA `(.L_x_156) ;  /* 0xfffffffc00f08947 */ /* 0x004fea000383ffff */
[----:B------:R-:W-:Y:S05]  /*9100*/  BRA `(.L_x_157) ;  /* 0xffffff98006c7947 */ /* 0x000fea000383ffff */
.L_x_45:
[----:B------:R-:W-:-:S07]  /*9110*/  MOV R0, UR5 ;  /* 0x0000000500007c02 */ /* 0x000fce0008000f00 */
.L_x_158:
[----:B-1----:R1:W2:Y:S02]  /*9120*/  SYNCS.PHASECHK.TRANS64.TRYWAIT P0, [R0+URZ], R3 ;  /* 0x00000003000075a7 */ /* 0x0022a400080011ff */
[----:B--2---:R-:W-:Y:S05]  /*9130*/  @!P0 NANOSLEEP.SYNCS 0x989680 ;  /* 0x009896800000895d */ /* 0x004fea0003900000 */
[----:B------:R-:W2:Y:S02]  /*9140*/  @!P0 SYNCS.PHASECHK.TRANS64 P0, [R0+URZ], R3 ;  /* 0x00000003000085a7 */ /* 0x000ea400080010ff */
[----:B--2---:R-:W-:Y:S05]  /*9150*/  @!P0 BRA `(.L_x_158) ;  /* 0xfffffffc00f08947 */ /* 0x004fea000383ffff */
[----:B------:R-:W-:Y:S05]  /*9160*/  BRA `(.L_x_159) ;  /* 0xffffff9800787947 */ /* 0x000fea000383ffff */
.L_x_46:
[----:B------:R-:W-:-:S07]  /*9170*/  MOV R0, UR5 ;  /* 0x0000000500007c02 */ /* 0x000fce0008000f00 */
.L_x_160:
[----:B-1----:R1:W2:Y:S02]  /*9180*/  SYNCS.PHASECHK.TRANS64.TRYWAIT P0, [R0+URZ], R3 ;  /* 0x00000003000075a7 */ /* 0x0022a400080011ff */
[----:B--2---:R-:W-:Y:S05]  /*9190*/  @!P0 NANOSLEEP.SYNCS 0x989680 ;  /* 0x009896800000895d */ /* 0x004fea0003900000 */
[----:B------:R-:W2:Y:S02]  /*91a0*/  @!P0 SYNCS.PHASECHK.TRANS64 P0, [R0+URZ], R3 ;  /* 0x00000003000085a7 */ /* 0x000ea400080010ff */
[----:B--2---:R-:W-:Y:S05]  /*91b0*/  @!P0 BRA `(.L_x_160) ;  /* 0xfffffffc00f08947 */ /* 0x004fea000383ffff */
[----:B------:R-:W-:Y:S05]  /*91c0*/  BRA `(.L_x_161) ;  /* 0xffffff9800847947 */ /* 0x000fea000383ffff */
.L_x_47:
[----:B------:R-:W-:-:S07]  /*91d0*/  MOV R0, UR5 ;  /* 0x0000000500007c02 */ /* 0x000fce0008000f00 */
.L_x_162:
[----:B-1----:R1:W2:Y:S02]  /*91e0*/  SYNCS.PHASECHK.TRANS64.TRYWAIT P0, [R0+URZ], R3 ;  /* 0x00000003000075a7 */ /* 0x0022a400080011ff */
[----:B--2---:R-:W-:Y:S05]  /*91f0*/  @!P0 NANOSLEEP.SYNCS 0x989680 ;  /* 0x009896800000895d */ /* 0x004fea0003900000 */
[----:B------:R-:W2:Y:S02]  /*9200*/  @!P0 SYNCS.PHASECHK.TRANS64 P0, [R0+URZ], R3 ;  /* 0x00000003000085a7 */ /* 0x000ea400080010ff */
[----:B--2---:R-:W-:Y:S05]  /*9210*/  @!P0 BRA `(.L_x_162) ;  /* 0xfffffffc00f08947 */ /* 0x004fea000383ffff */
[----:B------:R-:W-:Y:S05]  /*9220*/  BRA `(.L_x_163) ;  /* 0xffffff9800907947 */ /* 0x000fea000383ffff */
.L_x_48:
[----:B------:R-:W-:-:S07]  /*9230*/  MOV R0, UR5 ;  /* 0x0000000500007c02 */ /* 0x000fce0008000f00 */
.L_x_164:
[----:B-1----:R1:W2:Y:S02]  /*9240*/  SYNCS.PHASECHK.TRANS64.TRYWAIT P0, [R0+URZ], R3 ;  /* 0x00000003000075a7 */ /* 0x0022a400080011ff */
[----:B--2---:R-:W-:Y:S05]  /*9250*/  @!P0 NANOSLEEP.SYNCS 0x989680 ;  /* 0x009896800000895d */ /* 0x004fea0003900000 */
[----:B------:R-:W2:Y:S02]  /*9260*/  @!P0 SYNCS.PHASECHK.TRANS64 P0, [R0+URZ], R3 ;  /* 0x00000003000085a7 */ /* 0x000ea400080010ff */
[----:B--2---:R-:W-:Y:S05]  /*9270*/  @!P0 BRA `(.L_x_164) ;  /* 0xfffffffc00f08947 */ /* 0x004fea000383ffff */
[----:B------:R-:W-:Y:S05]  /*9280*/  BRA `(.L_x_165) ;  /* 0xffffff98009c7947 */ /* 0x000fea000383ffff */
.L_x_49:
[----:B------:R-:W-:-:S07]  /*9290*/  MOV R0, UR5 ;  /* 0x0000000500007c02 */ /* 0x000fce0008000f00 */
.L_x_166:
[----:B-1----:R1:W2:Y:S02]  /*92a0*/  SYNCS.PHASECHK.TRANS64.TRYWAIT P0, [R0+URZ], R3 ;  /* 0x00000003000075a7 */ /* 0x0022a400080011ff */
[----:B--2---:R-:W-:Y:S05]  /*92b0*/  @!P0 NANOSLEEP.SYNCS 0x989680 ;  /* 0x009896800000895d */ /* 0x004fea0003900000 */
[----:B------:R-:W2:Y:S02]  /*92c0*/  @!P0 SYNCS.PHASECHK.TRANS64 P0, [R0+URZ], R3 ;  /* 0x00000003000085a7 */ /* 0x000ea400080010ff */
[----:B--2---:R-:W-:Y:S05]  /*92d0*/  @!P0 BRA `(.L_x_166) ;  /* 0xfffffffc00f08947 */ /* 0x004fea000383ffff */
[----:B------:R-:W-:Y:S05]  /*92e0*/  BRA `(.L_x_167) ;  /* 0xffffff9800a87947 */ /* 0x000fea000383ffff */
.L_x_50:
[----:B------:R-:W-:-:S07]  /*92f0*/  MOV R0, UR5 ;  /* 0x0000000500007c02 */ /* 0x000fce0008000f00 */
.L_x_168:
[----:B-1----:R1:W2:Y:S02]  /*9300*/  SYNCS.PHASECHK.TRANS64.TRYWAIT P0, [R0+URZ], R3 ;  /* 0x00000003000075a7 */ /* 0x0022a400080011ff */
[----:B--2---:R-:W-:Y:S05]  /*9310*/  @!P0 NANOSLEEP.SYNCS 0x989680 ;  /* 0x009896800000895d */ /* 0x004fea0003900000 */
[----:B------:R-:W2:Y:S02]  /*9320*/  @!P0 SYNCS.PHASECHK.TRANS64 P0, [R0+URZ], R3 ;  /* 0x00000003000085a7 */ /* 0x000ea400080010ff */
[----:B--2---:R-:W-:Y:S05]  /*9330*/  @!P0 BRA `(.L_x_168) ;  /* 0xfffffffc00f08947 */ /* 0x004fea000383ffff */
[----:B------:R-:W-:Y:S05]  /*9340*/  BRA `(.L_x_169) ;  /* 0xffffff9800b47947 */ /* 0x000fea000383ffff */
.L_x_51:
[----:B------:R-:W-:-:S07]  /*9350*/  MOV R0, UR5 ;  /* 0x0000000500007c02 */ /* 0x000fce0008000f00 */
.L_x_170:
[----:B-1----:R1:W2:Y:S02]  /*9360*/  SYNCS.PHASECHK.TRANS64.TRYWAIT P0, [R0+URZ], R3 ;  /* 0x00000003000075a7 */ /* 0x0022a400080011ff */
[----:B--2---:R-:W-:Y:S05]  /*9370*/  @!P0 NANOSLEEP.SYNCS 0x989680 ;  /* 0x009896800000895d */ /* 0x004fea0003900000 */
[----:B------:R-:W2:Y:S02]  /*9380*/  @!P0 SYNCS.PHASECHK.TRANS64 P0, [R0+URZ], R3 ;  /* 0x00000003000085a7 */ /* 0x000ea400080010ff */
[----:B--2---:R-:W-:Y:S05]  /*9390*/  @!P0 BRA `(.L_x_170) ;  /* 0xfffffffc00f08947 */ /* 0x004fea000383ffff */
[----:B------:R-:W-:Y:S05]  /*93a0*/  BRA `(.L_x_171) ;  /* 0xffffff9800c07947 */ /* 0x000fea000383ffff */
.L_x_52:
[----:B------:R-:W-:-:S07]  /*93b0*/  MOV R0, UR5 ;  /* 0x0000000500007c02 */ /* 0x000fce0008000f00 */
.L_x_172:
[----:B-1----:R1:W2:Y:S02]  /*93c0*/  SYNCS.PHASECHK.TRANS64.TRYWAIT P0, [R0+URZ], R3 ;  /* 0x00000003000075a7 */ /* 0x0022a400080011ff */
[----:B--2---:R-:W-:Y:S05]  /*93d0*/  @!P0 NANOSLEEP.SYNCS 0x989680 ;  /* 0x009896800000895d */ /* 0x004fea0003900000 */
[----:B------:R-:W2:Y:S02]  /*93e0*/  @!P0 SYNCS.PHASECHK.TRANS64 P0, [R0+URZ], R3 ;  /* 0x00000003000085a7 */ /* 0x000ea400080010ff */
[----:B--2---:R-:W-:Y:S05]  /*93f0*/  @!P0 BRA `(.L_x_172) ;  /* 0xfffffffc00f08947 */ /* 0x004fea000383ffff */
[----:B------:R-:W-:Y:S05]  /*9400*/  BRA `(.L_x_173) ;  /* 0xffffff9800cc7947 */ /* 0x000fea000383ffff */
.L_x_53:
[----:B------:R-:W-:-:S07]  /*9410*/  MOV R0, UR5 ;  /* 0x0000000500007c02 */ /* 0x000fce0008000f00 */
.L_x_174:
[----:B-1----:R1:W2:Y:S02]  /*9420*/  SYNCS.PHASECHK.TRANS64.TRYWAIT P0, [R0+URZ], R3 ;  /* 0x00000003000075a7 */ /* 0x0022a400080011ff */
[----:B--2---:R-:W-:Y:S05]  /*9430*/  @!P0 NANOSLEEP.SYNCS 0x989680 ;  /* 0x009896800000895d */ /* 0x004fea0003900000 */
[----:B------:R-:W2:Y:S02]  /*9440*/  @!P0 SYNCS.PHASECHK.TRANS64 P0, [R0+URZ], R3 ;  /* 0x00000003000085a7 */ /* 0x000ea400080010ff */
[----:B--2---:R-:W-:Y:S05]  /*9450*/  @!P0 BRA `(.L_x_174) ;  /* 0xfffffffc00f08947 */ /* 0x004fea000383ffff */
[----:B------:R-:W-:Y:S05]  /*9460*/  BRA `(.L_x_175) ;  /* 0xffffff9800d87947 */ /* 0x000fea000383ffff */
.L_x_54:
[----:B------:R-:W-:-:S07]  /*9470*/  MOV R0, UR5 ;  /* 0x0000000500007c02 */ /* 0x000fce0008000f00 */
.L_x_176:
[----:B-1----:R1:W2:Y:S02]  /*9480*/  SYNCS.PHASECHK.TRANS64.TRYWAIT P0, [R0+URZ], R3 ;  /* 0x00000003000075a7 */ /* 0x0022a400080011ff */
[----:B--2---:R-:W-:Y:S05]  /*9490*/  @!P0 NANOSLEEP.SYNCS 0x989680 ;  /* 0x009896800000895d */ /* 0x004fea0003900000 */
[----:B------:R-:W2:Y:S02]  /*94a0*/  @!P0 SYNCS.PHASECHK.TRANS64 P0, [R0+URZ], R3 ;  /* 0x00000003000085a7 */ /* 0x000ea400080010ff */
[----:B--2---:R-:W-:Y:S05]  /*94b0*/  @!P0 BRA `(.L_x_176) ;  /* 0xfffffffc00f08947 */ /* 0x004fea000383ffff */
[----:B------:R-:W-:Y:S05]  /*94c0*/  BRA `(.L_x_177) ;  /* 0xffffff9800e47947 */ /* 0x000fea000383ffff */
.L_x_55:
[----:B------:R-:W-:-:S07]  /*94d0*/  MOV R0, UR5 ;  /* 0x0000000500007c02 */ /* 0x000fce0008000f00 */
.L_x_178:
[----:B-1----:R1:W2:Y:S02]  /*94e0*/  SYNCS.PHASECHK.TRANS64.TRYWAIT P0, [R0+URZ], R3 ;  /* 0x00000003000075a7 */ /* 0x0022a400080011ff */
[----:B--2---:R-:W-:Y:S05]  /*94f0*/  @!P0 NANOSLEEP.SYNCS 0x989680 ;  /* 0x009896800000895d */ /* 0x004fea0003900000 */
[----:B------:R-:W2:Y:S02]  /*9500*/  @!P0 SYNCS.PHASECHK.TRANS64 P0, [R0+URZ], R3 ;  /* 0x00000003000085a7 */ /* 0x000ea400080010ff */
[----:B--2---:R-:W-:Y:S05]  /*9510*/  @!P0 BRA `(.L_x_178) ;  /* 0xfffffffc00f08947 */ /* 0x004fea000383ffff */
[----:B------:R-:W-:Y:S05]  /*9520*/  BRA `(.L_x_179) ;  /* 0xffffff9800f07947 */ /* 0x000fea000383ffff */
.L_x_56:
[----:B------:R-:W-:-:S07]  /*9530*/  MOV R0, UR5 ;  /* 0x0000000500007c02 */ /* 0x000fce0008000f00 */
.L_x_180:
[----:B-1----:R1:W2:Y:S02]  /*9540*/  SYNCS.PHASECHK.TRANS64.TRYWAIT P0, [R0+URZ], R3 ;  /* 0x00000003000075a7 */ /* 0x0022a400080011ff */
[----:B--2---:R-:W-:Y:S05]  /*9550*/  @!P0 NANOSLEEP.SYNCS 0x989680 ;  /* 0x009896800000895d */ /* 0x004fea0003900000 */
[----:B------:R-:W2:Y:S02]  /*9560*/  @!P0 SYNCS.PHASECHK.TRANS64 P0, [R0+URZ], R3 ;  /* 0x00000003000085a7 */ /* 0x000ea400080010ff */
[----:B--2---:R-:W-:Y:S05]  /*9570*/  @!P0 BRA `(.L_x_180) ;  /* 0xfffffffc00f08947 */ /* 0x004fea000383ffff */
[----:B------:R-:W-:Y:S05]  /*9580*/  BRA `(.L_x_181) ;  /* 0xffffff9800fc7947 */ /* 0x000fea000383ffff */
.L_x_57:
[----:B------:R-:W-:-:S07]  /*9590*/  MOV R0, UR5 ;  /* 0x0000000500007c02 */ /* 0x000fce0008000f00 */
.L_x_182:
[----:B-1----:R1:W2:Y:S02]  /*95a0*/  SYNCS.PHASECHK.TRANS64.TRYWAIT P0, [R0+URZ], R3 ;  /* 0x00000003000075a7 */ /* 0x0022a400080011ff */
[----:B--2---:R-:W-:Y:S05]  /*95b0*/  @!P0 NANOSLEEP.SYNCS 0x989680 ;  /* 0x009896800000895d */ /* 0x004fea0003900000 */
[----:B------:R-:W2:Y:S02]  /*95c0*/  @!P0 SYNCS.PHASECHK.TRANS64 P0, [R0+URZ], R3 ;  /* 0x00000003000085a7 */ /* 0x000ea400080010ff */
[----:B--2---:R-:W-:Y:S05]  /*95d0*/  @!P0 BRA `(.L_x_182) ;  /* 0xfffffffc00f08947 */ /* 0x004fea000383ffff */
[----:B------:R-:W-:Y:S05]  /*95e0*/  BRA `(.L_x_183) ;  /* 0xffffff9c00087947 */ /* 0x000fea000383ffff */
.L_x_58:
[----:B------:R-:W-:-:S07]  /*95f0*/  MOV R0, UR5 ;  /* 0x0000000500007c02 */ /* 0x000fce0008000f00 */
.L_x_184:
[----:B-1----:R1:W2:Y:S02]  /*9600*/  SYNCS.PHASECHK.TRANS64.TRYWAIT P0, [R0+URZ], R3 ;  /* 0x00000003000075a7 */ /* 0x0022a400080011ff */
[----:B--2---:R-:W-:Y:S05]  /*9610*/  @!P0 NANOSLEEP.SYNCS 0x989680 ;  /* 0x009896800000895d */ /* 0x004fea0003900000 */
[----:B------:R-:W2:Y:S02]  /*9620*/  @!P0 SYNCS.PHASECHK.TRANS64 P0, [R0+URZ], R3 ;  /* 0x00000003000085a7 */ /* 0x000ea400080010ff */
[----:B--2---:R-:W-:Y:S05]  /*9630*/  @!P0 BRA `(.L_x_184) ;  /* 0xfffffffc00f08947 */ /* 0x004fea000383ffff */
[----:B------:R-:W-:Y:S05]  /*9640*/  BRA `(.L_x_185) ;  /* 0xffffff9c00147947 */ /* 0x000fea000383ffff */
.L_x_59:
[----:B------:R-:W-:-:S07]  /*9650*/  MOV R0, UR5 ;  /* 0x0000000500007c02 */ /* 0x000fce0008000f00 */
.L_x_186:
[----:B-1----:R1:W2:Y:S02]  /*9660*/  SYNCS.PHASECHK.TRANS64.TRYWAIT P0, [R0+URZ], R3 ;  /* 0x00000003000075a7 */ /* 0x0022a400080011ff */
[----:B--2---:R-:W-:Y:S05]  /*9670*/  @!P0 NANOSLEEP.SYNCS 0x989680 ;  /* 0x009896800000895d */ /* 0x004fea0003900000 */
[----:B------:R-:W2:Y:S02]  /*9680*/  @!P0 SYNCS.PHASECHK.TRANS64 P0, [R0+URZ], R3 ;  /* 0x00000003000085a7 */ /* 0x000ea400080010ff */
[----:B--2---:R-:W-:Y:S05]  /*9690*/  @!P0 BRA `(.L_x_186) ;  /* 0xfffffffc00f08947 */ /* 0x004fea000383ffff */
[----:B------:R-:W-:Y:S05]  /*96a0*/  BRA `(.L_x_187) ;  /* 0xffffff9c00207947 */ /* 0x000fea000383ffff */
.L_x_62:
[----:B-1----:R1:W2:Y:S02]  /*96b0*/  SYNCS.PHASECHK.TRANS64.TRYWAIT P0, [R2+URZ+0x1c0], R4 ;  /* 0x0001c004020075a7 */ /* 0x0022a400080011ff */
[----:B--2---:R-:W-:Y:S05]  /*96c0*/  @!P0 NANOSLEEP.SYNCS 0x989680 ;  /* 0x009896800000895d */ /* 0x004fea0003900000 */
[----:B------:R-:W2:Y:S02]  /*96d0*/  @!P0 SYNCS.PHASECHK.TRANS64 P0, [R2+URZ+0x1c0], R4 ;  /* 0x0001c004020085a7 */ /* 0x000ea400080010ff */
[----:B--2---:R-:W-:Y:S05]  /*96e0*/  @!P0 BRA `(.L_x_62) ;  /* 0xfffffffc00f08947 */ /* 0x004fea000383ffff */
[----:B------:R-:W-:Y:S05]  /*96f0*/  BRA `(.L_x_188) ;  /* 0xffffff9c00847947 */ /* 0x000fea000383ffff */
.L_x_63:
[----:B------:R-:W-:-:S07]  /*9700*/  MOV R2, UR4 ;  /* 0x0000000400027c02 */ /* 0x000fce0008000f00 */
.L_x_189:
[----:B-1----:R1:W2:Y:S02]  /*9710*/  SYNCS.PHASECHK.TRANS64.TRYWAIT P0, [R2+URZ+0x170], R5 ;  /* 0x00017005020075a7 */ /* 0x0022a400080011ff */
[----:B--2---:R-:W-:Y:S05]  /*9720*/  @!P0 NANOSLEEP.SYNCS 0x989680 ;  /* 0x009896800000895d */ /* 0x004fea0003900000 */
[----:B------:R-:W2:Y:S02]  /*9730*/  @!P0 SYNCS.PHASECHK.TRANS64 P0, [R2+URZ+0x170], R5 ;  /* 0x00017005020085a7 */ /* 0x000ea400080010ff */
[----:B--2---:R-:W-:Y:S05]  /*9740*/  @!P0 BRA `(.L_x_189) ;  /* 0xfffffffc00f08947 */ /* 0x004fea000383ffff */
[----:B------:R-:W-:Y:S05]  /*9750*/  BRA `(.L_x_190) ;  /* 0xffffff9c00947947 */ /* 0x000fea000383ffff */
.L_x_64:
[----:B-1----:R1:W2:Y:S02]  /*9760*/  SYNCS.PHASECHK.TRANS64.TRYWAIT P1, [R2+URZ+0x160], R4 ;  /* 0x00016004020075a7 */ /* 0x0022a400080211ff */
[----:B--2---:R-:W-:Y:S05]  /*9770*/  @!P1 NANOSLEEP.SYNCS 0x989680 ;  /* 0x009896800000995d */ /* 0x004fea0003900000 */
[----:B------:R-:W2:Y:S02]  /*9780*/  @!P1 SYNCS.PHASECHK.TRANS64 P1, [R2+URZ+0x160], R4 ;  /* 0x00016004020095a7 */ /* 0x000ea400080210ff */
[----:B--2---:R-:W-:Y:S05]  /*9790*/  @!P1 BRA `(.L_x_64) ;  /* 0xfffffffc00f09947 */ /* 0x004fea000383ffff */
[----:B------:R-:W-:Y:S05]  /*97a0*/  BRA `(.L_x_191) ;  /* 0xffffff9c00c47947 */ /* 0x000fea000383ffff */
.L_x_67:
[----:B------:R-:W-:-:S07]  /*97b0*/  MOV R0, UR4 ;  /* 0x0000000400007c02 */ /* 0x000fce0008000f00 */
.L_x_192:
[----:B-1----:R1:W2:Y:S02]  /*97c0*/  SYNCS.PHASECHK.TRANS64.TRYWAIT P0, [R0+URZ+0x170], R2 ;  /* 0x00017002000075a7 */ /* 0x0022a400080011ff */
[----:B--2---:R-:W-:Y:S05]  /*97d0*/  @!P0 NANOSLEEP.SYNCS 0x989680 ;  /* 0x009896800000895d */ /* 0x004fea0003900000 */
[----:B------:R-:W2:Y:S02]  /*97e0*/  @!P0 SYNCS.PHASECHK.TRANS64 P0, [R0+URZ+0x170], R2 ;  /* 0x00017002000085a7 */ /* 0x000ea400080010ff */
[----:B--2---:R-:W-:Y:S05]  /*97f0*/  @!P0 BRA `(.L_x_192) ;  /* 0xfffffffc00f08947 */ /* 0x004fea000383ffff */
[----:B------:R-:W-:Y:S05]  /*9800*/  BRA `(.L_x_66) ;  /* 0xffffffa000187947 */ /* 0x000fea000383ffff */
.L_x_74:
[----:B-1----:R1:W2:Y:S02]  /*9810*/  SYNCS.PHASECHK.TRANS64.TRYWAIT P1, [R0+URZ+0x160], R2 ;  /* 0x00016002000075a7 */ /* 0x0022a400080211ff */
[----:B--2---:R-:W-:Y:S05]  /*9820*/  @!P1 NANOSLEEP.SYNCS 0x989680 ;  /* 0x009896800000995d */ /* 0x004fea0003900000 */
[----:B------:R-:W2:Y:S02]  /*9830*/  @!P1 SYNCS.PHASECHK.TRANS64 P1, [R0+URZ+0x160], R2 ;  /* 0x00016002000095a7 */ /* 0x000ea400080210ff */
[----:B--2---:R-:W-:Y:S05]  /*9840*/  @!P1 BRA `(.L_x_74) ;  /* 0xfffffffc00f09947 */ /* 0x004fea000383ffff */
[----:B------:R-:W-:Y:S05]  /*9850*/  BRA `(.L_x_193) ;  /* 0xffffffa400807947 */ /* 0x000fea000383ffff */
.L_x_75:
[----:B------:R-:W-:-:S07]  /*9860*/  MOV R2, UR23 ;  /* 0x0000001700027c02 */ /* 0x000fce0008000f00 */
.L_x_194:
[----:B-1----:R1:W2:Y:S02]  /*9870*/  SYNCS.PHASECHK.TRANS64.TRYWAIT P0, [R2+URZ+0x1a0], R0 ;  /* 0x0001a000020075a7 */ /* 0x0022a400080011ff */
[----:B--2---:R-:W-:Y:S05]  /*9880*/  @!P0 NANOSLEEP.SYNCS 0x989680 ;  /* 0x009896800000895d */ /* 0x004fea0003900000 */
[----:B------:R-:W2:Y:S02]  /*9890*/  @!P0 SYNCS.PHASECHK.TRANS64 P0, [R2+URZ+0x1a0], R0 ;  /* 0x0001a000020085a7 */ /* 0x000ea400080010ff */
[----:B--2---:R-:W-:Y:S05]  /*98a0*/  @!P0 BRA `(.L_x_194) ;  /* 0xfffffffc00f08947 */ /* 0x004fea000383ffff */
[----:B------:R-:W-:Y:S05]  /*98b0*/  BRA `(.L_x_195) ;  /* 0xffffffa400d07947 */ /* 0x000fea000383ffff */
.L_x_78:
[----:B------:R-:W-:Y:S07]  /*98c0*/  MOV R0, UR5 ;  /* 0x0000000500007c02 */ /* 0x000fee0008000f00 */
.L_x_196:
[----:B-1----:R1:W2:Y:S02]  /*98d0*/  SYNCS.PHASECHK.TRANS64.TRYWAIT P0, [R0+URZ], R2 ;  /* 0x00000002000075a7 */ /* 0x0022a400080011ff */
[----:B--2---:R-:W-:Y:S05]  /*98e0*/  @!P0 NANOSLEEP.SYNCS 0x989680 ;  /* 0x009896800000895d */ /* 0x004fea0003900000 */
[----:B------:R-:W2:Y:S02]  /*98f0*/  @!P0 SYNCS.PHASECHK.TRANS64 P0, [R0+URZ], R2 ;  /* 0x00000002000085a7 */ /* 0x000ea400080010ff */
[----:B--2---:R-:W-:Y:S05]  /*9900*/  @!P0 BRA `(.L_x_196) ;  /* 0xfffffffc00f08947 */ /* 0x004fea000383ffff */
[----:B------:R-:W-:Y:S05]  /*9910*/  BRA `(.L_x_77) ;  /* 0xffffffa400ec7947 */ /* 0x000fea000383ffff */
.L_x_81:
[----:B------:R-:W-:-:S07]  /*9920*/  MOV R0, UR4 ;  /* 0x0000000400007c02 */ /* 0x000fce0008000f00 */
.L_x_197:
[----:B--2---:R2:W4:Y:S02]  /*9930*/  SYNCS.PHASECHK.TRANS64.TRYWAIT P0, [R0+URZ], R2 ;  /* 0x00000002000075a7 */ /* 0x00452400080011ff */
[----:B----4-:R-:W-:Y:S05]  /*9940*/  @!P0 NANOSLEEP.SYNCS 0x989680 ;  /* 0x009896800000895d */ /* 0x010fea0003900000 */
[----:B------:R-:W4:Y:S02]  /*9950*/  @!P0 SYNCS.PHASECHK.TRANS64 P0, [R0+URZ], R2 ;  /* 0x00000002000085a7 */ /* 0x000f2400080010ff */
[----:B----4-:R-:W-:Y:S05]  /*9960*/  @!P0 BRA `(.L_x_197) ;  /* 0xfffffffc00f08947 */ /* 0x010fea000383ffff */
[----:B------:R-:W-:Y:S05]  /*9970*/  BRA `(.L_x_198) ;  /* 0xffffffa800a07947 */ /* 0x000fea000383ffff */
.L_x_82:
[----:B------:R-:W-:-:S07]  /*9980*/  MOV R0, UR5 ;  /* 0x0000000500007c02 */ /* 0x000fce0008000f00 */
.L_x_199:
[----:B-1----:R1:W2:Y:S02]  /*9990*/  SYNCS.PHASECHK.TRANS64.TRYWAIT P0, [R0+URZ], R3 ;  /* 0x00000003000075a7 */ /* 0x0022a400080011ff */
[----:B--2---:R-:W-:Y:S05]  /*99a0*/  @!P0 NANOSLEEP.SYNCS 0x989680 ;  /* 0x009896800000895d */ /* 0x004fea0003900000 */
[----:B------:R-:W2:Y:S02]  /*99b0*/  @!P0 SYNCS.PHASECHK.TRANS64 P0, [R0+URZ], R3 ;  /* 0x00000003000085a7 */ /* 0x000ea400080010ff */
[----:B--2---:R-:W-:Y:S05]  /*99c0*/  @!P0 BRA `(.L_x_199) ;  /* 0xfffffffc00f08947 */ /* 0x004fea000383ffff */
[----:B------:R-:W-:Y:S05]  /*99d0*/  BRA `(.L_x_200) ;  /* 0xffffffa800ac7947 */ /* 0x000fea000383ffff */
.L_x_83:
[----:B------:R-:W-:-:S07]  /*99e0*/  MOV R0, UR5 ;  /* 0x0000000500007c02 */ /* 0x000fce0008000f00 */
.L_x_201:
[----:B-1----:R1:W2:Y:S02]  /*99f0*/  SYNCS.PHASECHK.TRANS64.TRYWAIT P0, [R0+URZ], R3 ;  /* 0x00000003000075a7 */ /* 0x0022a400080011ff */
[----:B--2---:R-:W-:Y:S05]  /*9a00*/  @!P0 NANOSLEEP.SYNCS 0x989680 ;  /* 0x009896800000895d */ /* 0x004fea0003900000 */
[----:B------:R-:W2:Y:S02]  /*9a10*/  @!P0 SYNCS.PHASECHK.TRANS64 P0, [R0+URZ], R3 ;  /* 0x00000003000085a7 */ /* 0x000ea400080010ff */
[----:B--2---:R-:W-:Y:S05]  /*9a20*/  @!P0 BRA `(.L_x_201) ;  /* 0xfffffffc00f08947 */ /* 0x004fea000383ffff */
[----:B------:R-:W-:Y:S05]  /*9a30*/  BRA `(.L_x_202) ;  /* 0xffffffa800b87947 */ /* 0x000fea000383ffff */
.L_x_84:
[----:B-1----:R-:W-:-:S07]  /*9a40*/  MOV R0, UR4 ;  /* 0x0000000400007c02 */ /* 0x002fce0008000f00 */
.L_x_203:
[----:B-1----:R1:W2:Y:S02]  /*9a50*/  SYNCS.PHASECHK.TRANS64.TRYWAIT P0, [R0+URZ], R2 ;  /* 0x00000002000075a7 */ /* 0x0022a400080011ff */
[----:B--2---:R-:W-:Y:S05]  /*9a60*/  @!P0 NANOSLEEP.SYNCS 0x989680 ;  /* 0x009896800000895d */ /* 0x004fea0003900000 */
[----:B------:R-:W2:Y:S02]  /*9a70*/  @!P0 SYNCS.PHASECHK.TRANS64 P0, [R0+URZ], R2 ;  /* 0x00000002000085a7 */ /* 0x000ea400080010ff */
[----:B--2---:R-:W-:Y:S05]  /*9a80*/  @!P0 BRA `(.L_x_203) ;  /* 0xfffffffc00f08947 */ /* 0x004fea000383ffff */
[----:B------:R-:W-:Y:S05]  /*9a90*/  BRA `(.L_x_204) ;  /* 0xffffffa800c47947 */ /* 0x000fea000383ffff */
.L_x_89:
[----:B--2---:R2:W3:Y:S02]  /*9aa0*/  SYNCS.PHASECHK.TRANS64.TRYWAIT P0, [R12+URZ+0x160], R0 ;  /* 0x000160000c0075a7 */ /* 0x0044e400080011ff */
[----:B---3--:R-:W-:Y:S05]  /*9ab0*/  @!P0 NANOSLEEP.SYNCS 0x989680 ;  /* 0x009896800000895d */ /* 0x008fea0003900000 */
[----:B------:R-:W3:Y:S02]  /*9ac0*/  @!P0 SYNCS.PHASECHK.TRANS64 P0, [R12+URZ+0x160], R0 ;  /* 0x000160000c0085a7 */ /* 0x000ee400080010ff */
[----:B---3--:R-:W-:Y:S05]  /*9ad0*/  @!P0 BRA `(.L_x_89) ;  /* 0xfffffffc00f08947 */ /* 0x008fea000383ffff */
[----:B------:R-:W-:Y:S05]  /*9ae0*/  BRA `(.L_x_205) ;  /* 0xffffffac00f47947 */ /* 0x000fea000383ffff */
.L_x_92:
[----:B--2---:R-:W-:Y:S07]  /*9af0*/  MOV R0, UR21 ;  /* 0x0000001500007c02 */ /* 0x004fee0008000f00 */
.L_x_206:
[----:B--2---:R2:W3:Y:S02]  /*9b00*/  SYNCS.PHASECHK.TRANS64.TRYWAIT P2, [R0+URZ+0x158], R6 ;  /* 0x00015806000075a7 */ /* 0x0044e400080411ff */
[----:B---3--:R-:W-:Y:S05]  /*9b10*/  @!P2 NANOSLEEP.SYNCS 0x989680 ;  /* 0x009896800000a95d */ /* 0x008fea0003900000 */
[----:B------:R-:W3:Y:S02]  /*9b20*/  @!P2 SYNCS.PHASECHK.TRANS64 P2, [R0+URZ+0x158], R6 ;  /* 0x000158060000a5a7 */ /* 0x000ee400080410ff */
[----:B---3--:R-:W-:Y:S05]  /*9b30*/  @!P2 BRA `(.L_x_206) ;  /* 0xfffffffc00f0a947 */ /* 0x008fea000383ffff */
[----:B------:R-:W-:Y:S05]  /*9b40*/  BRA `(.L_x_91) ;  /* 0xffffffb4005c7947 */ /* 0x000fea000383ffff */
.L_x_95:
[----:B------:R-:W-:Y:S07]  /*9b50*/  MOV R0, UR21 ;  /* 0x0000001500007c02 */ /* 0x000fee0008000f00 */
.L_x_207:
[----:B--2---:R2:W3:Y:S02]  /*9b60*/  SYNCS.PHASECHK.TRANS64.TRYWAIT P0, [R0+URZ+0x130], R9 ;  /* 0x00013009000075a7 */ /* 0x0044e400080011ff */
[----:B---3--:R-:W-:Y:S05]  /*9b70*/  @!P0 NANOSLEEP.SYNCS 0x989680 ;  /* 0x009896800000895d */ /* 0x008fea0003900000 */
[----:B------:R-:W3:Y:S02]  /*9b80*/  @!P0 SYNCS.PHASECHK.TRANS64 P0, [R0+URZ+0x130], R9 ;  /* 0x00013009000085a7 */ /* 0x000ee400080010ff */
[----:B---3--:R-:W-:Y:S05]  /*9b90*/  @!P0 BRA `(.L_x_207) ;  /* 0xfffffffc00f08947 */ /* 0x008fea000383ffff */
[----:B------:R-:W-:Y:S05]  /*9ba0*/  BRA `(.L_x_208) ;  /* 0xffffffb400b87947 */ /* 0x000fea000383ffff */
.L_x_96:
[----:B------:R-:W-:Y:S07]  /*9bb0*/  MOV R0, UR21 ;  /* 0x0000001500007c02 */ /* 0x000fee0008000f00 */
.L_x_209:
[----:B--2---:R2:W3:Y:S02]  /*9bc0*/  SYNCS.PHASECHK.TRANS64.TRYWAIT P0, [R0+URZ+0x138], R9 ;  /* 0x00013809000075a7 */ /* 0x0044e400080011ff */
[----:B---3--:R-:W-:Y:S05]  /*9bd0*/  @!P0 NANOSLEEP.SYNCS 0x989680 ;  /* 0x009896800000895d */ /* 0x008fea0003900000 */
[----:B------:R-:W3:Y:S02]  /*9be0*/  @!P0 SYNCS.PHASECHK.TRANS64 P0, [R0+URZ+0x138], R9 ;  /* 0x00013809000085a7 */ /* 0x000ee400080010ff */
[----:B---3--:R-:W-:Y:S05]  /*9bf0*/  @!P0 BRA `(.L_x_209) ;  /* 0xfffffffc00f08947 */ /* 0x008fea000383ffff */
[----:B------:R-:W-:Y:S05]  /*9c00*/  BRA `(.L_x_210) ;  /* 0xffffffb400f07947 */ /* 0x000fea000383ffff */
.L_x_97:
[----:B------:R-:W-:Y:S07]  /*9c10*/  MOV R0, UR21 ;  /* 0x0000001500007c02 */ /* 0x000fee0008000f00 */
.L_x_211:
[----:B--2---:R2:W3:Y:S02]  /*9c20*/  SYNCS.PHASECHK.TRANS64.TRYWAIT P0, [R0+URZ+0x140], R9 ;  /* 0x00014009000075a7 */ /* 0x0044e400080011ff */
[----:B---3--:R-:W-:Y:S05]  /*9c30*/  @!P0 NANOSLEEP.SYNCS 0x989680 ;  /* 0x009896800000895d */ /* 0x008fea0003900000 */
[----:B------:R-:W3:Y:S02]  /*9c40*/  @!P0 SYNCS.PHASECHK.TRANS64 P0, [R0+URZ+0x140], R9 ;  /* 0x00014009000085a7 */ /* 0x000ee400080010ff */
[----:B---3--:R-:W-:Y:S05]  /*9c50*/  @!P0 BRA `(.L_x_211) ;  /* 0xfffffffc00f08947 */ /* 0x008fea000383ffff */
[----:B------:R-:W-:Y:S05]  /*9c60*/  BRA `(.L_x_212) ;  /* 0xffffffb800347947 */ /* 0x000fea000383ffff */
.L_x_98:
[----:B------:R-:W-:Y:S07]  /*9c70*/  MOV R0, UR21 ;  /* 0x0000001500007c02 */ /* 0x000fee0008000f00 */
.L_x_213:
[----:B--2---:R2:W3:Y:S02]  /*9c80*/  SYNCS.PHASECHK.TRANS64.TRYWAIT P0, [R0+URZ+0x148], R9 ;  /* 0x00014809000075a7 */ /* 0x0044e400080011ff */
[----:B---3--:R-:W-:Y:S05]  /*9c90*/  @!P0 NANOSLEEP.SYNCS 0x989680 ;  /* 0x009896800000895d */ /* 0x008fea0003900000 */
[----:B------:R-:W3:Y:S02]  /*9ca0*/  @!P0 SYNCS.PHASECHK.TRANS64 P0, [R0+URZ+0x148], R9 ;  /* 0x00014809000085a7 */ /* 0x000ee400080010ff */
[----:B---3--:R-:W-:Y:S05]  /*9cb0*/  @!P0 BRA `(.L_x_213) ;  /* 0xfffffffc00f08947 */ /* 0x008fea000383ffff */
[----:B------:R-:W-:Y:S05]  /*9cc0*/  BRA `(.L_x_214) ;  /* 0xffffffb800747947 */ /* 0x000fea000383ffff */
.L_x_100:
[----:B------:R-:W-:-:S07]  /*9cd0*/  MOV R0, UR21 ;  /* 0x0000001500007c02 */ /* 0x000fce0008000f00 */
.L_x_215:
[----:B---3--:R3:W4:Y:S02]  /*9ce0*/  SYNCS.PHASECHK.TRANS64.TRYWAIT P0, [R0+URZ+0x130], R2 ;  /* 0x00013002000075a7 */ /* 0x00872400080011ff */
[----:B----4-:R-:W-:Y:S05]  /*9cf0*/  @!P0 NANOSLEEP.SYNCS 0x989680 ;  /* 0x009896800000895d */ /* 0x010fea0003900000 */
[----:B------:R-:W4:Y:S02]  /*9d00*/  @!P0 SYNCS.PHASECHK.TRANS64 P0, [R0+URZ+0x130], R2 ;  /* 0x00013002000085a7 */ /* 0x000f2400080010ff */
[----:B----4-:R-:W-:Y:S05]  /*9d10*/  @!P0 BRA `(.L_x_215) ;  /* 0xfffffffc00f08947 */ /* 0x010fea000383ffff */
[----:B------:R-:W-:Y:S05]  /*9d20*/  BRA `(.L_x_216) ;  /* 0xffffffb800ec7947 */ /* 0x000fea000383ffff */
.L_x_101:
[----:B---3--:R-:W-:-:S07]  /*9d30*/  MOV R0, UR21 ;  /* 0x0000001500007c02 */ /* 0x008fce0008000f00 */
.L_x_217:
[----:B---3--:R3:W4:Y:S02]  /*9d40*/  SYNCS.PHASECHK.TRANS64.TRYWAIT P0, [R0+URZ+0x138], R2 ;  /* 0x00013802000075a7 */ /* 0x00872400080011ff */
[----:B----4-:R-:W-:Y:S05]  /*9d50*/  @!P0 NANOSLEEP.SYNCS 0x989680 ;  /* 0x009896800000895d */ /* 0x010fea0003900000 */
[----:B------:R-:W4:Y:S02]  /*9d60*/  @!P0 SYNCS.PHASECHK.TRANS64 P0, [R0+URZ+0x138], R2 ;  /* 0x00013802000085a7 */ /* 0x000f2400080010ff */
[----:B----4-:R-:W-:Y:S05]  /*9d70*/  @!P0 BRA `(.L_x_217) ;  /* 0xfffffffc00f08947 */ /* 0x010fea000383ffff */
[----:B------:R-:W-:Y:S05]  /*9d80*/  BRA `(.L_x_218) ;  /* 0xffffffb800dc7947 */ /* 0x000fea000383ffff */
.L_x_102:
[----:B---3--:R-:W-:-:S07]  /*9d90*/  MOV R0, UR21 ;  /* 0x0000001500007c02 */ /* 0x008fce0008000f00 */
.L_x_219:
[----:B---3--:R3:W4:Y:S02]  /*9da0*/  SYNCS.PHASECHK.TRANS64.TRYWAIT P0, [R0+URZ+0x140], R2 ;  /* 0x00014002000075a7 */ /* 0x00872400080011ff */
[----:B----4-:R-:W-:Y:S05]  /*9db0*/  @!P0 NANOSLEEP.SYNCS 0x989680 ;  /* 0x009896800000895d */ /* 0x010fea0003900000 */
[----:B------:R-:W4:Y:S02]  /*9dc0*/  @!P0 SYNCS.PHASECHK.TRANS64 P0, [R0+URZ+0x140], R2 ;  /* 0x00014002000085a7 */ /* 0x000f2400080010ff */
[----:B----4-:R-:W-:Y:S05]  /*9dd0*/  @!P0 BRA `(.L_x_219) ;  /* 0xfffffffc00f08947 */ /* 0x010fea000383ffff */
[----:B------:R-:W-:Y:S05]  /*9de0*/  BRA `(.L_x_220) ;  /* 0xffffffb800cc7947 */ /* 0x000fea000383ffff */
.L_x_104:
[----:B-1----:R1:W2:Y:S02]  /*9df0*/  SYNCS.PHASECHK.TRANS64.TRYWAIT P0, [R3+URZ+0x160], R0 ;  /* 0x00016000030075a7 */ /* 0x0022a400080011ff */
[----:B--2---:R-:W-:Y:S05]  /*9e00*/  @!P0 NANOSLEEP.SYNCS 0x989680 ;  /* 0x009896800000895d */ /* 0x004fea0003900000 */
[----:B------:R-:W2:Y:S02]  /*9e10*/  @!P0 SYNCS.PHASECHK.TRANS64 P0, [R3+URZ+0x160], R0 ;  /* 0x00016000030085a7 */ /* 0x000ea400080010ff */
[----:B--2---:R-:W-:Y:S05]  /*9e20*/  @!P0 BRA `(.L_x_104) ;  /* 0xfffffffc00f08947 */ /* 0x004fea000383ffff */
[----:B------:R-:W-:Y:S05]  /*9e30*/  BRA `(.L_x_221) ;  /* 0xffffffbc00987947 */ /* 0x000fea000383ffff */
.L_x_115:
[----:B-1----:R-:W-:Y:S04]  /*9e40*/  MOV R0, UR44 ;  /* 0x0000002c00007c02 */ /* 0x002fe80008000f00 */
[----:B------:R1:W2:Y:S03]  /*9e50*/  SYNCS.PHASECHK.TRANS64.TRYWAIT P1, [R0+URZ+0x110], R3 ;  /* 0x00011003000075a7 */ /* 0x0002a600080211ff */
[----:B--2---:R-:W-:Y:S05]  /*9e60*/  @!P1 NANOSLEEP.SYNCS 0x989680 ;  /* 0x009896800000995d */ /* 0x004fea0003900000 */
[----:B------:R-:W2:Y:S02]  /*9e70*/  @!P1 SYNCS.PHASECHK.TRANS64 P1, [R0+URZ+0x110], R3 ;  /* 0x00011003000095a7 */ /* 0x000ea400080210ff */
[----:B--2---:R-:W-:Y:S05]  /*9e80*/  @!P1 BRA `(.L_x_115) ;  /* 0xfffffffc00ec9947 */ /* 0x004fea000383ffff */
[----:B------:R-:W-:Y:S05]  /*9e90*/  BRA `(.L_x_114) ;  /* 0xffffffc800fc7947 */ /* 0x000fea000383ffff */
.L_x_117:
[----:B-1----:R1:W3:Y:S02]  /*9ea0*/  SYNCS.PHASECHK.TRANS64.TRYWAIT P0, [R26+URZ+0x180], R2 ;  /* 0x000180021a0075a7 */ /* 0x0022e400080011ff */
[----:B---3--:R-:W-:Y:S05]  /*9eb0*/  @!P0 NANOSLEEP.SYNCS 0x989680 ;  /* 0x009896800000895d */ /* 0x008fea0003900000 */
[----:B------:R-:W3:Y:S02]  /*9ec0*/  @!P0 SYNCS.PHASECHK.TRANS64 P0, [R26+URZ+0x180], R2 ;  /* 0x000180021a0085a7 */ /* 0x000ee400080010ff */
[----:B---3--:R-:W-:Y:S05]  /*9ed0*/  @!P0 BRA `(.L_x_117) ;  /* 0xfffffffc00f08947 */ /* 0x008fea000383ffff */
[----:B------:R-:W-:Y:S05]  /*9ee0*/  BRA `(.L_x_116) ;  /* 0xffffffcc00207947 */ /* 0x000fea000383ffff */
.L_x_126:
[----:B---3--:R3:W4:Y:S02]  /*9ef0*/  SYNCS.PHASECHK.TRANS64.TRYWAIT P0, [R4+URZ+0x110], R0 ;  /* 0x00011000040075a7 */ /* 0x00872400080011ff */
[----:B----4-:R-:W-:Y:S05]  /*9f00*/  @!P0 NANOSLEEP.SYNCS 0x989680 ;  /* 0x009896800000895d */ /* 0x010fea0003900000 */
[----:B------:R-:W4:Y:S02]  /*9f10*/  @!P0 SYNCS.PHASECHK.TRANS64 P0, [R4+URZ+0x110], R0 ;  /* 0x00011000040085a7 */ /* 0x000f2400080010ff */
[----:B----4-:R-:W-:Y:S05]  /*9f20*/  @!P0 BRA `(.L_x_126) ;  /* 0xfffffffc00f08947 */ /* 0x010fea000383ffff */
[----:B------:R-:W-:Y:S05]  /*9f30*/  BRA `(.L_x_125) ;  /* 0xffffffd4000c7947 */ /* 0x000fea000383ffff */
.L_x_134:
[----:B-1----:R1:W4:Y:S02]  /*9f40*/  SYNCS.PHASECHK.TRANS64.TRYWAIT P0, [R2+URZ+0x110], R4 ;  /* 0x00011004020075a7 */ /* 0x00232400080011ff */
[----:B----4-:R-:W-:Y:S05]  /*9f50*/  @!P0 NANOSLEEP.SYNCS 0x989680 ;  /* 0x009896800000895d */ /* 0x010fea0003900000 */
[----:B------:R-:W4:Y:S02]  /*9f60*/  @!P0 SYNCS.PHASECHK.TRANS64 P0, [R2+URZ+0x110], R4 ;  /* 0x00011004020085a7 */ /* 0x000f2400080010ff */
[----:B----4-:R-:W-:Y:S05]  /*9f70*/  @!P0 BRA `(.L_x_134) ;  /* 0xfffffffc00f08947 */ /* 0x010fea000383ffff */
[----:B------:R-:W-:Y:S05]  /*9f80*/  BRA `(.L_x_133) ;  /* 0xffffffdc001c7947 */ /* 0x000fea000383ffff */
.L_x_142:
[----:B---3--:R3:W4:Y:S02]  /*9f90*/  SYNCS.PHASECHK.TRANS64.TRYWAIT P0, [R3+URZ+0x110], R0 ;  /* 0x00011000030075a7 */ /* 0x00872400080011ff */
[----:B----4-:R-:W-:Y:S05]  /*9fa0*/  @!P0 NANOSLEEP.SYNCS 0x989680 ;  /* 0x009896800000895d */ /* 0x010fea0003900000 */
[----:B------:R-:W4:Y:S02]  /*9fb0*/  @!P0 SYNCS.PHASECHK.TRANS64 P0, [R3+URZ+0x110], R0 ;  /* 0x00011000030085a7 */ /* 0x000f2400080010ff */
[----:B----4-:R-:W-:Y:S05]  /*9fc0*/  @!P0 BRA `(.L_x_142) ;  /* 0xfffffffc00f08947 */ /* 0x010fea000383ffff */
[----:B------:R-:W-:Y:S05]  /*9fd0*/  BRA `(.L_x_141) ;  /* 0xffffffe400287947 */ /* 0x000fea000383ffff */
        .weak           $__internal_0_$__cuda_sm10x_tcgen05_guardrail_trap_col_being_dealloced_not_returned_by_alloc
        .type           $__internal_0_$__cuda_sm10x_tcgen05_guardrail_trap_col_being_dealloced_not_returned_by_alloc,@function
        .size           $__internal_0_$__cuda_sm10x_tcgen05_guardrail_trap_col_being_dealloced_not_returned_by_alloc,($__internal_1_$__cuda_sm10x_tcgen05_guardrail_trap_phase_invalid_during_alloc - $__internal_0_$__cuda_sm10x_tcgen05_guardrail_trap_col_being_dealloced_not_returned_by_alloc)
$__internal_0_$__cuda_sm10x_tcgen05_guardrail_trap_col_being_dealloced_not_returned_by_alloc:
[----:B------:R-:W-:Y:S05]  /*9fe0*/  BPT.TRAP 0x1 ;  /* 0x000000040000795c */ /* 0x000fea0000300000 */
[----:B------:R-:W-:-:S04]  /*9ff0*/  HFMA2 R3, -RZ, RZ, 0, 0 ;  /* 0x00000000ff037431 */ /* 0x000fc800000001ff */
[----:B------:R-:W-:Y:S05]  /*a000*/  RET.REL.NODEC R2 `(_ZN7cutlass13device_kernelINS_4gemm6kernel13GemmUniversalIN4cute5tupleIJiiiiEEENS1_10collective13CollectiveMmaINS1_35MainloopSm100TmaUmmaWarpSpecializedILi17ELi2ELi4ENS5_IJNS4_1CILi1EEENSA_ILi8EEESB_EEEEENS5_IJNSA_ILi64EEENSA_ILi128EEENSA_ILi32EEEEEENS_10bfloat16_tENS5_IJlSB_lEEESJ_SK_NS4_8TiledMMAINS4_8MMA_AtomIJNS4_20SM100_MMA_F16BF16_SSISJ_SJ_fLi64ELi128ELNS4_4UMMA5MajorE0ELSP_0ELNSO_7ScaleInE0ELSQ_0EEEEEENS4_6LayoutINS5_IJSB_SB_SB_EEENS5_IJNSA_ILi0EEESV_SV_EEEEENS5_IJNS4_10UnderscoreESY_SY_EEEEENS4_23SM90_TMA_LOAD_MULTICASTENS4_14ComposedLayoutINS4_7SwizzleILi2ELi4ELi3EEENS4_18smem_ptr_flag_bitsILi16EEENST_INS5_IJSC_SH_EEENS5_IJSH_SB_EEEEEEEvNS4_8identityENS4_13SM90_TMA_LOADES1A_vS1B_EENS_8epilogue10collective18CollectiveEpilogueINS1E_23Sm100TmaWarpSpecializedILi4ELi2ELi16ELb1ELb0EEEJSI_NS5_IJNST_ISF_SB_EENST_ISH_SB_EEEEESJ_SK_SJ_SK_NS1E_6fusion15FusionCallbacksIS1I_NS1M_17LinearCombinationISJ_fSJ_fLNS_15FloatRoundStyleE2EEESI_S1L_JEEENS4_5SM1004TMEM4LOAD26SM100_TMEM_LOAD_16dp256b4xES1C_S1A_NS4_17SM75_U32x4_LDSM_NENS4_14SM90_TMA_STOREES1A_NS4_17SM90_U32x4_STSM_NENS4_39AutoVectorizingCopyWithAssumedAlignmentILi128EEEEEEvvEEEEvNT_6ParamsE) ;  /* 0xffffff5c02fc7950 */ /* 0x000fea0003c3ffff */
        .weak           $__internal_1_$__cuda_sm10x_tcgen05_guardrail_trap_phase_invalid_during_alloc
        .type           $__internal_1_$__cuda_sm10x_tcgen05_guardrail_trap_phase_invalid_during_alloc,@function
        .size           $__internal_1_$__cuda_sm10x_tcgen05_guardrail_trap_phase_invalid_during_alloc,($__internal_2_$__cuda_sm10x_tcgen05_guardrail_trap_unallocated_columns_being_dealloced - $__internal_1_$__cuda_sm10x_tcgen05_guardrail_trap_phase_invalid_during_alloc)
$__internal_1_$__cuda_sm10x_tcgen05_guardrail_trap_phase_invalid_during_alloc:
[----:B------:R-:W-:Y:S05]  /*a010*/  BPT.TRAP 0x1 ;  /* 0x000000040000795c */ /* 0x000fea0000300000 */
[----:B------:R-:W-:-:S04]  /*a020*/  MOV R5, 0x0 ;  /* 0x0000000000057802 */ /* 0x000fc80000000f00 */
[----:B------:R-:W-:Y:S05]  /*a030*/  RET.REL.NODEC R4 `(_ZN7cutlass13device_kernelINS_4gemm6kernel13GemmUniversalIN4cute5tupleIJiiiiEEENS1_10collective13CollectiveMmaINS1_35MainloopSm100TmaUmmaWarpSpecializedILi17ELi2ELi4ENS5_IJNS4_1CILi1EEENSA_ILi8EEESB_EEEEENS5_IJNSA_ILi64EEENSA_ILi128EEENSA_ILi32EEEEEENS_10bfloat16_tENS5_IJlSB_lEEESJ_SK_NS4_8TiledMMAINS4_8MMA_AtomIJNS4_20SM100_MMA_F16BF16_SSISJ_SJ_fLi64ELi128ELNS4_4UMMA5MajorE0ELSP_0ELNSO_7ScaleInE0ELSQ_0EEEEEENS4_6LayoutINS5_IJSB_SB_SB_EEENS5_IJNSA_ILi0EEESV_SV_EEEEENS5_IJNS4_10UnderscoreESY_SY_EEEEENS4_23SM90_TMA_LOAD_MULTICASTENS4_14ComposedLayoutINS4_7SwizzleILi2ELi4ELi3EEENS4_18smem_ptr_flag_bitsILi16EEENST_INS5_IJSC_SH_EEENS5_IJSH_SB_EEEEEEEvNS4_8identityENS4_13SM90_TMA_LOADES1A_vS1B_EENS_8epilogue10collective18CollectiveEpilogueINS1E_23Sm100TmaWarpSpecializedILi4ELi2ELi16ELb1ELb0EEEJSI_NS5_IJNST_ISF_SB_EENST_ISH_SB_EEEEESJ_SK_SJ_SK_NS1E_6fusion15FusionCallbacksIS1I_NS1M_17LinearCombinationISJ_fSJ_fLNS_15FloatRoundStyleE2EEESI_S1L_JEEENS4_5SM1004TMEM4LOAD26SM100_TMEM_LOAD_16dp256b4xES1C_S1A_NS4_17SM75_U32x4_LDSM_NENS4_14SM90_TMA_STOREES1A_NS4_17SM90_U32x4_STSM_NENS4_39AutoVectorizingCopyWithAssumedAlignmentILi128EEEEEEvvEEEEvNT_6ParamsE) ;  /* 0xffffff5c04f07950 */ /* 0x000fea0003c3ffff */
        .weak           $__internal_2_$__cuda_sm10x_tcgen05_guardrail_trap_unallocated_columns_being_dealloced
        .type           $__internal_2_$__cuda_sm10x_tcgen05_guardrail_trap_unallocated_columns_being_dealloced,@function
        .size           $__internal_2_$__cuda_sm10x_tcgen05_guardrail_trap_unallocated_columns_being_dealloced,(.L_x_223 - $__internal_2_$__cuda_sm10x_tcgen05_guardrail_trap_unallocated_columns_being_dealloced)
$__internal_2_$__cuda_sm10x_tcgen05_guardrail_trap_unallocated_columns_being_dealloced:
[----:B------:R-:W-:Y:S05]  /*a040*/  BPT.TRAP 0x1 ;  /* 0x000000040000795c */ /* 0x000fea0000300000 */
[----:B------:R-:W-:-:S04]  /*a050*/  HFMA2 R3, -RZ, RZ, 0, 0 ;  /* 0x00000000ff037431 */ /* 0x000fc800000001ff */
[----:B------:R-:W-:Y:S05]  /*a060*/  RET.REL.NODEC R2 `(_ZN7cutlass13device_kernelINS_4gemm6kernel13GemmUniversalIN4cute5tupleIJiiiiEEENS1_10collective13CollectiveMmaINS1_35MainloopSm100TmaUmmaWarpSpecializedILi17ELi2ELi4ENS5_IJNS4_1CILi1EEENSA_ILi8EEESB_EEEEENS5_IJNSA_ILi64EEENSA_ILi128EEENSA_ILi32EEEEEENS_10bfloat16_tENS5_IJlSB_lEEESJ_SK_NS4_8TiledMMAINS4_8MMA_AtomIJNS4_20SM100_MMA_F16BF16_SSISJ_SJ_fLi64ELi128ELNS4_4UMMA5MajorE0ELSP_0ELNSO_7ScaleInE0ELSQ_0EEEEEENS4_6LayoutINS5_IJSB_SB_SB_EEENS5_IJNSA_ILi0EEESV_SV_EEEEENS5_IJNS4_10UnderscoreESY_SY_EEEEENS4_23SM90_TMA_LOAD_MULTICASTENS4_14ComposedLayoutINS4_7SwizzleILi2ELi4ELi3EEENS4_18smem_ptr_flag_bitsILi16EEENST_INS5_IJSC_SH_EEENS5_IJSH_SB_EEEEEEEvNS4_8identityENS4_13SM90_TMA_LOADES1A_vS1B_EENS_8epilogue10collective18CollectiveEpilogueINS1E_23Sm100TmaWarpSpecializedILi4ELi2ELi16ELb1ELb0EEEJSI_NS5_IJNST_ISF_SB_EENST_ISH_SB_EEEEESJ_SK_SJ_SK_NS1E_6fusion15FusionCallbacksIS1I_NS1M_17LinearCombinationISJ_fSJ_fLNS_15FloatRoundStyleE2EEESI_S1L_JEEENS4_5SM1004TMEM4LOAD26SM100_TMEM_LOAD_16dp256b4xES1C_S1A_NS4_17SM75_U32x4_LDSM_NENS4_14SM90_TMA_STOREES1A_NS4_17SM90_U32x4_STSM_NENS4_39AutoVectorizingCopyWithAssumedAlignmentILi128EEEEEEvvEEEEvNT_6ParamsE) ;  /* 0xffffff5c02e47950 */ /* 0x000fea0003c3ffff */
.L_x_222:
[----:B------:R-:W-:-:S00]  /*a070*/  BRA `(.L_x_222) ;  /* 0xfffffffc00fc7947 */ /* 0x000fc0000383ffff */
[----:B------:R-:W-:-:S00]  /*a080*/  NOP ;  /* 0x0000000000007918 */ /* 0x000fc00000000000 */
[----:B------:R-:W-:-:S00]  /*a090*/  NOP ;  /* 0x0000000000007918 */ /* 0x000fc00000000000 */
[----:B------:R-:W-:-:S00]  /*a0a0*/  NOP ;  /* 0x0000000000007918 */ /* 0x000fc00000000000 */
[----:B------:R-:W-:-:S00]  /*a0b0*/  NOP ;  /* 0x0000000000007918 */ /* 0x000fc00000000000 */
[----:B------:R-:W-:-:S00]  /*a0c0*/  NOP ;  /* 0x0000000000007918 */ /* 0x000fc00000000000 */
[----:B------:R-:W-:-:S00]  /*a0d0*/  NOP ;  /* 0x0000000000007918 */ /* 0x000fc00000000000 */
[----:B------:R-:W-:-:S00]  /*a0e0*/  NOP ;  /* 0x0000000000007918 */ /* 0x000fc00000000000 */
[----:B------:R-:W-:-:S00]  /*a0f0*/  NOP ;  /* 0x0000000000007918 */ /* 0x000fc00000000000 */
.L_x_223:


//--------------------- .nv.global.init           --------------------------
	.section	.nv.global.init,"aw",@progbits
.nv.global.init:
	.type		$str$27,@object
	.size		$str$27,($str$28 - $str$27)
$str$27:
        /*0000*/ 	.byte	0x28, 0x61, 0x64, 0x64, 0x72, 0x65, 0x73, 0x73, 0x20, 0x26, 0x20, 0x6d, 0x61, 0x73, 0x6b, 0x29
        /*0010*/ 	.byte	0x20, 0x3d, 0x3d, 0x20, 0x30, 0x00
	.type		$str$28,@object
	.size		$str$28,($str$26 - $str$28)
$str$28:
        /*0016*/ 	.byte	0x2f, 0x74, 0x6d, 0x70, 0x2f, 0x63, 0x75, 0x74, 0x6c, 0x61, 0x73, 0x73, 0x5f, 0x73, 0x77, 0x65
        /*0026*/ 	.byte	0x65, 0x70, 0x5f, 0x73, 0x72, 0x63, 0x2f, 0x69, 0x6e, 0x63, 0x6c, 0x75, 0x64, 0x65, 0x2f, 0x63
        /*0036*/ 	.byte	0x75, 0x74, 0x65, 0x2f, 0x70, 0x6f, 0x69, 0x6e, 0x74, 0x65, 0x72, 0x5f, 0x66, 0x6c, 0x61, 0x67
        /*0046*/ 	.byte	0x67, 0x65, 0x64, 0x2e, 0x68, 0x70, 0x70, 0x00
	.type		$str$26,@object
	.size		$str$26,($str$25 - $str$26)
$str$26:
        /*004e*/ 	.byte	0x2f, 0x74, 0x6d, 0x70, 0x2f, 0x63, 0x75, 0x74, 0x6c, 0x61, 0x73, 0x73, 0x5f, 0x73, 0x77, 0x65
        /*005e*/ 	.byte	0x65, 0x70, 0x5f, 0x73, 0x72, 0x63, 0x2f, 0x69, 0x6e, 0x63, 0x6c, 0x75, 0x64, 0x65, 0x2f, 0x63
        /*006e*/ 	.byte	0x75, 0x74, 0x65, 0x2f, 0x61, 0x74, 0x6f, 0x6d, 0x2f, 0x63, 0x6f, 0x70, 0x79, 0x5f, 0x74, 0x72
        /*007e*/ 	.byte	0x61, 0x69, 0x74, 0x73, 0x5f, 0x73, 0x6d, 0x31, 0x30, 0x30, 0x2e, 0x68, 0x70, 0x70, 0x00
	.type		$str$25,@object
	.size		$str$25,(__unnamed_1 - $str$25)
$str$25:
        /*008d*/ 	.byte	0x28, 0x28, 0x75, 0x69, 0x6e, 0x74, 0x33, 0x32, 0x5f, 0x74, 0x28, 0x74, 0x68, 0x72, 0x65, 0x61
        /*009d*/ 	.byte	0x64, 0x49, 0x64, 0x78, 0x2e, 0x78, 0x29, 0x20, 0x2f, 0x20, 0x33, 0x32, 0x29, 0x20, 0x25, 0x20
        /*00ad*/ 	.byte	0x34, 0x29, 0x20, 0x3d, 0x3d, 0x20, 0x28, 0x28, 0x28, 0x74, 0x6d, 0x65, 0x6d, 0x5f, 0x61, 0x64
        /*00bd*/ 	.byte	0x64, 0x72, 0x20, 0x3e, 0x3e, 0x20, 0x31, 0x36, 0x29, 0x20, 0x2f, 0x20, 0x33, 0x32, 0x29, 0x20
        /*00cd*/ 	.byte	0x25, 0x20, 0x34, 0x29, 0x00
	.type		__unnamed_1,@object
	.size		__unnamed_1,(__unnamed_2 - __unnamed_1)
__unnamed_1:
        /*00d2*/ 	.byte	0x61, 0x75, 0x74, 0x6f, 0x20, 0x63, 0x75, 0x74, 0x65, 0x3a, 0x3a, 0x61, 0x73, 0x5f, 0x70, 0x6f
        /* <DEDUP_REMOVED lines=24> */
        /*0262*/ 	.byte	0x30, 0x34, 0x38, 0x3e, 0x3e, 0x3e, 0x3e, 0x5d, 0x00
	.type		__unnamed_2,@object
	.size		__unnamed_2,(.L_2 - __unnamed_2)
__unnamed_2:
        /* <DEDUP_REMOVED lines=45> */
        /*053b*/ 	.byte	0x3e, 0x3e, 0x3e, 0x5d, 0x00
.L_2:


//--------------------- .nv.shared._ZN7cutlass13device_kernelINS_4gemm6kernel13GemmUniversalIN4cute5tupleIJiiiiEEENS1_10collective13CollectiveMmaINS1_35MainloopSm100TmaUmmaWarpSpecializedILi17ELi2ELi4ENS5_IJNS4_1CILi1EEENSA_ILi8EEESB_EEEEENS5_IJNSA_ILi64EEENSA_ILi128EEENSA_ILi32EEEEEENS_10bfloat16_tENS5_IJlSB_lEEESJ_SK_NS4_8TiledMMAINS4_8MMA_AtomIJNS4_20SM100_MMA_F16BF16_SSISJ_SJ_fLi64ELi128ELNS4_4UMMA5MajorE0ELSP_0ELNSO_7ScaleInE0ELSQ_0EEEEEENS4_6LayoutINS5_IJSB_SB_SB_EEENS5_IJNSA_ILi0EEESV_SV_EEEEENS5_IJNS4_10UnderscoreESY_SY_EEEEENS4_23SM90_TMA_LOAD_MULTICASTENS4_14ComposedLayoutINS4_7SwizzleILi2ELi4ELi3EEENS4_18smem_ptr_flag_bitsILi16EEENST_INS5_IJSC_SH_EEENS5_IJSH_SB_EEEEEEEvNS4_8identityENS4_13SM90_TMA_LOADES1A_vS1B_EENS_8epilogue10collective18CollectiveEpilogueINS1E_23Sm100TmaWarpSpecializedILi4ELi2ELi16ELb1ELb0EEEJSI_NS5_IJNST_ISF_SB_EENST_ISH_SB_EEEEESJ_SK_SJ_SK_NS1E_6fusion15FusionCallbacksIS1I_NS1M_17LinearCombinationISJ_fSJ_fLNS_15FloatRoundStyleE2EEESI_S1L_JEEENS4_5SM1004TMEM4LOAD26SM100_TMEM_LOAD_16dp256b4xES1C_S1A_NS4_17SM75_U32x4_LDSM_NENS4_14SM90_TMA_STOREES1A_NS4_17SM90_U32x4_STSM_NENS4_39AutoVectorizingCopyWithAssumedAlignmentILi128EEEEEEvvEEEEvNT_6ParamsE --------------------------
	.section	.nv.shared._ZN7cutlass13device_kernelINS_4gemm6kernel13GemmUniversalIN4cute5tupleIJiiiiEEENS1_10collective13CollectiveMmaINS1_35MainloopSm100TmaUmmaWarpSpecializedILi17ELi2ELi4ENS5_IJNS4_1CILi1EEENSA_ILi8EEESB_EEEEENS5_IJNSA_ILi64EEENSA_ILi128EEENSA_ILi32EEEEEENS_10bfloat16_tENS5_IJlSB_lEEESJ_SK_NS4_8TiledMMAINS4_8MMA_AtomIJNS4_20SM100_MMA_F16BF16_SSISJ_SJ_fLi64ELi128ELNS4_4UMMA5MajorE0ELSP_0ELNSO_7ScaleInE0ELSQ_0EEEEEENS4_6LayoutINS5_IJSB_SB_SB_EEENS5_IJNSA_ILi0EEESV_SV_EEEEENS5_IJNS4_10UnderscoreESY_SY_EEEEENS4_23SM90_TMA_LOAD_MULTICASTENS4_14ComposedLayoutINS4_7SwizzleILi2ELi4ELi3EEENS4_18smem_ptr_flag_bitsILi16EEENST_INS5_IJSC_SH_EEENS5_IJSH_SB_EEEEEEEvNS4_8identityENS4_13SM90_TMA_LOADES1A_vS1B_EENS_8epilogue10collective18CollectiveEpilogueINS1E_23Sm100TmaWarpSpecializedILi4ELi2ELi16ELb1ELb0EEEJSI_NS5_IJNST_ISF_SB_EENST_ISH_SB_EEEEESJ_SK_SJ_SK_NS1E_6fusion15FusionCallbacksIS1I_NS1M_17LinearCombinationISJ_fSJ_fLNS_15FloatRoundStyleE2EEESI_S1L_JEEENS4_5SM1004TMEM4LOAD26SM100_TMEM_LOAD_16dp256b4xES1C_S1A_NS4_17SM75_U32x4_LDSM_NENS4_14SM90_TMA_STOREES1A_NS4_17SM90_U32x4_STSM_NENS4_39AutoVectorizingCopyWithAssumedAlignmentILi128EEEEEEvvEEEEvNT_6ParamsE,"aw",@nobits
	.sectionflags	@""
	.align	16
	.zero		1024


//--------------------- .nv.shared.reserved.0     --------------------------
	.section	.nv.shared.reserved.0,"aw",@nobits
	.weak		__nv_reservedSMEM_offset_0_alias
	.size		__nv_reservedSMEM_offset_0_alias, 0, 64
	.other		__nv_reservedSMEM_offset_0_alias,@"STO_CUDA_RESERVED_SHARED STV_DEFAULT"
__nv_reservedSMEM_offset_0_alias:
	.zero		0
.nv.shared.reserved.0:
	.zero		64
	.weak		__nv_reservedSMEM_tcgen05_partition
	.type		__nv_reservedSMEM_tcgen05_partition,@object
	.size		__nv_reservedSMEM_tcgen05_partition,(.L_0 - __nv_reservedSMEM_tcgen05_partition)
__nv_reservedSMEM_tcgen05_partition:
	.zero		32
.L_0:


//--------------------- .nv.global                --------------------------
	.section	.nv.global,"aw",@nobits
.nv.global:
	.type		_ZN40_INTERNAL_3198b10f_4_k_cu_a42ec064_313864cute1_E,@object
	.size		_ZN40_INTERNAL_3198b10f_4_k_cu_a42ec064_313864cute1_E,(_ZN40_INTERNAL_3198b10f_4_k_cu_a42ec064_313864cuda3std3__45__cpo6cbeginE - _ZN40_INTERNAL_3198b10f_4_k_cu_a42ec064_313864cute1_E)
_ZN40_INTERNAL_3198b10f_4_k_cu_a42ec064_313864cute1_E:
	.zero		1
	.type		_ZN40_INTERNAL_3198b10f_4_k_cu_a42ec064_313864cuda3std3__45__cpo6cbeginE,@object
	.size		_ZN40_INTERNAL_3198b10f_4_k_cu_a42ec064_313864cuda3std3__45__cpo6cbeginE,(_ZN40_INTERNAL_3198b10f_4_k_cu_a42ec064_313864cuda3std3__48in_placeE - _ZN40_INTERNAL_3198b10f_4_k_cu_a42ec064_313864cuda3std3__45__cpo6cbeginE)
_ZN40_INTERNAL_3198b10f_4_k_cu_a42ec064_313864cuda3std3__45__cpo6cbeginE:
	.zero		1
	.type		_ZN40_INTERNAL_3198b10f_4_k_cu_a42ec064_313864cuda3std3__48in_placeE,@object
	.size		_ZN40_INTERNAL_3198b10f_4_k_cu_a42ec064_313864cuda3std3__48in_placeE,(_ZN40_INTERNAL_3198b10f_4_k_cu_a42ec064_313864cuda3std6ranges3__45__cpo9iter_moveE - _ZN40_INTERNAL_3198b10f_4_k_cu_a42ec064_313864cuda3std3__48in_placeE)
_ZN40_INTERNAL_3198b10f_4_k_cu_a42ec064_313864cuda3std3__48in_placeE:
	.zero		1
	.type		_ZN40_INTERNAL_3198b10f_4_k_cu_a42ec064_313864cuda3std6ranges3__45__cpo9iter_moveE,@object
	.size		_ZN40_INTERNAL_3198b10f_4_k_cu_a42ec064_313864cuda3std6ranges3__45__cpo9iter_moveE,(_ZN40_INTERNAL_3198b10f_4_k_cu_a42ec064_313864cuda3std3__45__cpo5beginE - _ZN40_INTERNAL_3198b10f_4_k_cu_a42ec064_313864cuda3std6ranges3__45__cpo9iter_moveE)
_ZN40_INTERNAL_3198b10f_4_k_cu_a42ec064_313864cuda3std6ranges3__45__cpo9iter_moveE:
	.zero		1
	.type		_ZN40_INTERNAL_3198b10f_4_k_cu_a42ec064_313864cuda3std3__45__cpo5beginE,@object
	.size		_ZN40_INTERNAL_3198b10f_4_k_cu_a42ec064_313864cuda3std3__45__cpo5beginE,(_ZN40_INTERNAL_3198b10f_4_k_cu_a42ec064_313864cuda3std3__442_GLOBAL__N__3198b10f_4_k_cu_a42ec064_313866ignoreE - _ZN40_INTERNAL_3198b10f_4_k_cu_a42ec064_313864cuda3std3__45__cpo5beginE)
_ZN40_INTERNAL_3198b10f_4_k_cu_a42ec064_313864cuda3std3__45__cpo5beginE:
	.zero		1
	.type		_ZN40_INTERNAL_3198b10f_4_k_cu_a42ec064_313864cuda3std3__442_GLOBAL__N__3198b10f_4_k_cu_a42ec064_313866ignoreE,@object
	.size		_ZN40_INTERNAL_3198b10f_4_k_cu_a42ec064_313864cuda3std3__442_GLOBAL__N__3198b10f_4_k_cu_a42ec064_313866ignoreE,(_ZN40_INTERNAL_3198b10f_4_k_cu_a42ec064_313864cute7productE - _ZN40_INTERNAL_3198b10f_4_k_cu_a42ec064_313864cuda3std3__442_GLOBAL__N__3198b10f_4_k_cu_a42ec064_313866ignoreE)
_ZN40_INTERNAL_3198b10f_4_k_cu_a42ec064_313864cuda3std3__442_GLOBAL__N__3198b10f_4_k_cu_a42ec064_313866ignoreE:
	.zero		1
	.type		_ZN40_INTERNAL_3198b10f_4_k_cu_a42ec064_313864cute7productE,@object
	.size		_ZN40_INTERNAL_3198b10f_4_k_cu_a42ec064_313864cute7productE,(_ZN40_INTERNAL_3198b10f_4_k_cu_a42ec064_313864cuda3std3__45__cpo3endE - _ZN40_INTERNAL_3198b10f_4_k_cu_a42ec064_313864cute7productE)
_ZN40_INTERNAL_3198b10f_4_k_cu_a42ec064_313864cute7productE:
	.zero		1
	.type		_ZN40_INTERNAL_3198b10f_4_k_cu_a42ec064_313864cuda3std3__45__cpo3endE,@object
	.size		_ZN40_INTERNAL_3198b10f_4_k_cu_a42ec064_313864cuda3std3__45__cpo3endE,(_ZN40_INTERNAL_3198b10f_4_k_cu_a42ec064_313864cuda3std3__419piecewise_constructE - _ZN40_INTERNAL_3198b10f_4_k_cu_a42ec064_313864cuda3std3__45__cpo3endE)
_ZN40_INTERNAL_3198b10f_4_k_cu_a42ec064_313864cuda3std3__45__cpo3endE:
	.zero		1
	.type		_ZN40_INTERNAL_3198b10f_4_k_cu_a42ec064_313864cuda3std3__419piecewise_constructE,@object
	.size		_ZN40_INTERNAL_3198b10f_4_k_cu_a42ec064_313864cuda3std3__419piecewise_constructE,(_ZN40_INTERNAL_3198b10f_4_k_cu_a42ec064_313864cuda3std3__45__cpo4cendE - _ZN40_INTERNAL_3198b10f_4_k_cu_a42ec064_313864cuda3std3__419piecewise_constructE)
_ZN40_INTERNAL_3198b10f_4_k_cu_a42ec064_313864cuda3std3__419piecewise_constructE:
	.zero		1
	.type		_ZN40_INTERNAL_3198b10f_4_k_cu_a42ec064_313864cuda3std3__45__cpo4cendE,@object
	.size		_ZN40_INTERNAL_3198b10f_4_k_cu_a42ec064_313864cuda3std3__45__cpo4cendE,(_ZN40_INTERNAL_3198b10f_4_k_cu_a42ec064_313864cuda3std6ranges3__45__cpo4swapE - _ZN40_INTERNAL_3198b10f_4_k_cu_a42ec064_313864cuda3std3__45__cpo4cendE)
_ZN40_INTERNAL_3198b10f_4_k_cu_a42ec064_313864cuda3std3__45__cpo4cendE:
	.zero		1
	.type		_ZN40_INTERNAL_3198b10f_4_k_cu_a42ec064_313864cuda3std6ranges3__45__cpo4swapE,@object
	.size		_ZN40_INTERNAL_3198b10f_4_k_cu_a42ec064_313864cuda3std6ranges3__45__cpo4swapE,(.L_10 - _ZN40_INTERNAL_3198b10f_4_k_cu_a42ec064_313864cuda3std6ranges3__45__cpo4swapE)
_ZN40_INTERNAL_3198b10f_4_k_cu_a42ec064_313864cuda3std6ranges3__45__cpo4swapE:
	.zero		1
.L_10:


//--------------------- .nv.constant0._ZN7cutlass13device_kernelINS_4gemm6kernel13GemmUniversalIN4cute5tupleIJiiiiEEENS1_10collective13CollectiveMmaINS1_35MainloopSm100TmaUmmaWarpSpecializedILi17ELi2ELi4ENS5_IJNS4_1CILi1EEENSA_ILi8EEESB_EEEEENS5_IJNSA_ILi64EEENSA_ILi128EEENSA_ILi32EEEEEENS_10bfloat16_tENS5_IJlSB_lEEESJ_SK_NS4_8TiledMMAINS4_8MMA_AtomIJNS4_20SM100_MMA_F16BF16_SSISJ_SJ_fLi64ELi128ELNS4_4UMMA5MajorE0ELSP_0ELNSO_7ScaleInE0ELSQ_0EEEEEENS4_6LayoutINS5_IJSB_SB_SB_EEENS5_IJNSA_ILi0EEESV_SV_EEEEENS5_IJNS4_10UnderscoreESY_SY_EEEEENS4_23SM90_TMA_LOAD_MULTICASTENS4_14ComposedLayoutINS4_7SwizzleILi2ELi4ELi3EEENS4_18smem_ptr_flag_bitsILi16EEENST_INS5_IJSC_SH_EEENS5_IJSH_SB_EEEEEEEvNS4_8identityENS4_13SM90_TMA_LOADES1A_vS1B_EENS_8epilogue10collective18CollectiveEpilogueINS1E_23Sm100TmaWarpSpecializedILi4ELi2ELi16ELb1ELb0EEEJSI_NS5_IJNST_ISF_SB_EENST_ISH_SB_EEEEESJ_SK_SJ_SK_NS1E_6fusion15FusionCallbacksIS1I_NS1M_17LinearCombinationISJ_fSJ_fLNS_15FloatRoundStyleE2EEESI_S1L_JEEENS4_5SM1004TMEM4LOAD26SM100_TMEM_LOAD_16dp256b4xES1C_S1A_NS4_17SM75_U32x4_LDSM_NENS4_14SM90_TMA_STOREES1A_NS4_17SM90_U32x4_STSM_NENS4_39AutoVectorizingCopyWithAssumedAlignmentILi128EEEEEEvvEEEEvNT_6ParamsE --------------------------
	.section	.nv.constant0._ZN7cutlass13device_kernelINS_4gemm6kernel13GemmUniversalIN4cute5tupleIJiiiiEEENS1_10collective13CollectiveMmaINS1_35MainloopSm100TmaUmmaWarpSpecializedILi17ELi2ELi4ENS5_IJNS4_1CILi1EEENSA_ILi8EEESB_EEEEENS5_IJNSA_ILi64EEENSA_ILi128EEENSA_ILi32EEEEEENS_10bfloat16_tENS5_IJlSB_lEEESJ_SK_NS4_8TiledMMAINS4_8MMA_AtomIJNS4_20SM100_MMA_F16BF16_SSISJ_SJ_fLi64ELi128ELNS4_4UMMA5MajorE0ELSP_0ELNSO_7ScaleInE0ELSQ_0EEEEEENS4_6LayoutINS5_IJSB_SB_SB_EEENS5_IJNSA_ILi0EEESV_SV_EEEEENS5_IJNS4_10UnderscoreESY_SY_EEEEENS4_23SM90_TMA_LOAD_MULTICASTENS4_14ComposedLayoutINS4_7SwizzleILi2ELi4ELi3EEENS4_18smem_ptr_flag_bitsILi16EEENST_INS5_IJSC_SH_EEENS5_IJSH_SB_EEEEEEEvNS4_8identityENS4_13SM90_TMA_LOADES1A_vS1B_EENS_8epilogue10collective18CollectiveEpilogueINS1E_23Sm100TmaWarpSpecializedILi4ELi2ELi16ELb1ELb0EEEJSI_NS5_IJNST_ISF_SB_EENST_ISH_SB_EEEEESJ_SK_SJ_SK_NS1E_6fusion15FusionCallbacksIS1I_NS1M_17LinearCombinationISJ_fSJ_fLNS_15FloatRoundStyleE2EEESI_S1L_JEEENS4_5SM1004TMEM4LOAD26SM100_TMEM_LOAD_16dp256b4xES1C_S1A_NS4_17SM75_U32x4_LDSM_NENS4_14SM90_TMA_STOREES1A_NS4_17SM90_U32x4_STSM_NENS4_39AutoVectorizingCopyWithAssumedAlignmentILi128EEEEEEvvEEEEvNT_6ParamsE,"a",@progbits
	.sectionflags	@""
	.align	4
.nv.constant0._ZN7cutlass13device_kernelINS_4gemm6kernel13GemmUniversalIN4cute5tupleIJiiiiEEENS1_10collective13CollectiveMmaINS1_35MainloopSm100TmaUmmaWarpSpecializedILi17ELi2ELi4ENS5_IJNS4_1CILi1EEENSA_ILi8EEESB_EEEEENS5_IJNSA_ILi64EEENSA_ILi128EEENSA_ILi32EEEEEENS_10bfloat16_tENS5_IJlSB_lEEESJ_SK_NS4_8TiledMMAINS4_8MMA_AtomIJNS4_20SM100_MMA_F16BF16_SSISJ_SJ_fLi64ELi128ELNS4_4UMMA5MajorE0ELSP_0ELNSO_7ScaleInE0ELSQ_0EEEEEENS4_6LayoutINS5_IJSB_SB_SB_EEENS5_IJNSA_ILi0EEESV_SV_EEEEENS5_IJNS4_10UnderscoreESY_SY_EEEEENS4_23SM90_TMA_LOAD_MULTICASTENS4_14ComposedLayoutINS4_7SwizzleILi2ELi4ELi3EEENS4_18smem_ptr_flag_bitsILi16EEENST_INS5_IJSC_SH_EEENS5_IJSH_SB_EEEEEEEvNS4_8identityENS4_13SM90_TMA_LOADES1A_vS1B_EENS_8epilogue10collective18CollectiveEpilogueINS1E_23Sm100TmaWarpSpecializedILi4ELi2ELi16ELb1ELb0EEEJSI_NS5_IJNST_ISF_SB_EENST_ISH_SB_EEEEESJ_SK_SJ_SK_NS1E_6fusion15FusionCallbacksIS1I_NS1M_17LinearCombinationISJ_fSJ_fLNS_15FloatRoundStyleE2EEESI_S1L_JEEENS4_5SM1004TMEM4LOAD26SM100_TMEM_LOAD_16dp256b4xES1C_S1A_NS4_17SM75_U32x4_LDSM_NENS4_14SM90_TMA_STOREES1A_NS4_17SM90_U32x4_STSM_NENS4_39AutoVectorizingCopyWithAssumedAlignmentILi128EEEEEEvvEEEEvNT_6ParamsE:
	.zero		2944


//--------------------- SYMBOLS --------------------------

	.type		.nv.reservedSmem.offset0,@object
	.size		.nv.reservedSmem.offset0,0x4
	.type		.nv.reservedSmem.cap,@object
	.size		.nv.reservedSmem.cap,0x4
	.type		__assertfail,@function
